//
// Generated by NVIDIA NVVM Compiler
//
// Compiler Build ID: CL-36424714
// Cuda compilation tools, release 13.0, V13.0.88
// Based on NVVM 20.0.0
//

.version 9.0
.target sm_100
.address_size 64

	// .globl	_Z24nppiExp_8u_C1RSfs_kernelPKhiPhiiii

.visible .entry _Z24nppiExp_8u_C1RSfs_kernelPKhiPhiiii(
	.param .u64 .ptr .align 1 _Z24nppiExp_8u_C1RSfs_kernelPKhiPhiiii_param_0,
	.param .u32 _Z24nppiExp_8u_C1RSfs_kernelPKhiPhiiii_param_1,
	.param .u64 .ptr .align 1 _Z24nppiExp_8u_C1RSfs_kernelPKhiPhiiii_param_2,
	.param .u32 _Z24nppiExp_8u_C1RSfs_kernelPKhiPhiiii_param_3,
	.param .u32 _Z24nppiExp_8u_C1RSfs_kernelPKhiPhiiii_param_4,
	.param .u32 _Z24nppiExp_8u_C1RSfs_kernelPKhiPhiiii_param_5,
	.param .u32 _Z24nppiExp_8u_C1RSfs_kernelPKhiPhiiii_param_6
)
{
	.reg .pred 	%p<4>;
	.reg .b16 	%rs<2>;
	.reg .b32 	%r<24>;
	.reg .b32 	%f<18>;
	.reg .b64 	%rd<12>;

	ld.param.u64 	%rd1, [_Z24nppiExp_8u_C1RSfs_kernelPKhiPhiiii_param_0];
	ld.param.u32 	%r3, [_Z24nppiExp_8u_C1RSfs_kernelPKhiPhiiii_param_1];
	ld.param.u64 	%rd2, [_Z24nppiExp_8u_C1RSfs_kernelPKhiPhiiii_param_2];
	ld.param.u32 	%r4, [_Z24nppiExp_8u_C1RSfs_kernelPKhiPhiiii_param_3];
	ld.param.u32 	%r6, [_Z24nppiExp_8u_C1RSfs_kernelPKhiPhiiii_param_4];
	ld.param.u32 	%r7, [_Z24nppiExp_8u_C1RSfs_kernelPKhiPhiiii_param_5];
	ld.param.u32 	%r5, [_Z24nppiExp_8u_C1RSfs_kernelPKhiPhiiii_param_6];
	mov.u32 	%r9, %ctaid.x;
	mov.u32 	%r10, %ntid.x;
	mov.u32 	%r11, %tid.x;
	mad.lo.s32 	%r1, %r9, %r10, %r11;
	mov.u32 	%r12, %ctaid.y;
	mov.u32 	%r13, %ntid.y;
	mov.u32 	%r14, %tid.y;
	mad.lo.s32 	%r15, %r12, %r13, %r14;
	setp.ge.s32 	%p1, %r1, %r6;
	setp.ge.s32 	%p2, %r15, %r7;
	or.pred  	%p3, %p1, %p2;
	@%p3 bra 	$L__BB0_2;
	cvta.to.global.u64 	%rd3, %rd1;
	cvta.to.global.u64 	%rd4, %rd2;
	mul.lo.s32 	%r16, %r3, %r15;
	cvt.s64.s32 	%rd5, %r16;
	cvt.s64.s32 	%rd6, %r1;
	add.s64 	%rd7, %rd5, %rd6;
	add.s64 	%rd8, %rd3, %rd7;
	mul.lo.s32 	%r17, %r4, %r15;
	cvt.s64.s32 	%rd9, %r17;
	add.s64 	%rd10, %rd9, %rd6;
	add.s64 	%rd11, %rd4, %rd10;
	ld.global.u8 	%rs1, [%rd8];
	cvt.rn.f32.u16 	%f1, %rs1;
	div.rn.f32 	%f2, %f1, 0f437F0000;
	mul.f32 	%f3, %f2, 0f40A00000;
	fma.rn.f32 	%f4, %f3, 0f3BBB989D, 0f3F000000;
	cvt.sat.f32.f32 	%f5, %f4;
	mov.f32 	%f6, 0f4B400001;
	mov.f32 	%f7, 0f437C0000;
	fma.rm.f32 	%f8, %f5, %f7, %f6;
	add.f32 	%f9, %f8, 0fCB40007F;
	neg.f32 	%f10, %f9;
	fma.rn.f32 	%f11, %f3, 0f3FB8AA3B, %f10;
	fma.rn.f32 	%f12, %f3, 0f32A57060, %f11;
	mov.b32 	%r18, %f8;
	shl.b32 	%r19, %r18, 23;
	mov.b32 	%f13, %r19;
	ex2.approx.ftz.f32 	%f14, %f12;
	mul.f32 	%f15, %f14, %f13;
	mov.b32 	%r20, 1;
	shl.b32 	%r21, %r20, %r5;
	cvt.rn.f32.s32 	%f16, %r21;
	fma.rn.f32 	%f17, %f15, %f16, 0f3F000000;
	cvt.rzi.s32.f32 	%r22, %f17;
	min.s32 	%r23, %r22, 255;
	st.global.u8 	[%rd11], %r23;
$L__BB0_2:
	ret;

}
	// .globl	_Z25nppiExp_16u_C1RSfs_kernelPKtiPtiiii
.visible .entry _Z25nppiExp_16u_C1RSfs_kernelPKtiPtiiii(
	.param .u64 .ptr .align 1 _Z25nppiExp_16u_C1RSfs_kernelPKtiPtiiii_param_0,
	.param .u32 _Z25nppiExp_16u_C1RSfs_kernelPKtiPtiiii_param_1,
	.param .u64 .ptr .align 1 _Z25nppiExp_16u_C1RSfs_kernelPKtiPtiiii_param_2,
	.param .u32 _Z25nppiExp_16u_C1RSfs_kernelPKtiPtiiii_param_3,
	.param .u32 _Z25nppiExp_16u_C1RSfs_kernelPKtiPtiiii_param_4,
	.param .u32 _Z25nppiExp_16u_C1RSfs_kernelPKtiPtiiii_param_5,
	.param .u32 _Z25nppiExp_16u_C1RSfs_kernelPKtiPtiiii_param_6
)
{
	.reg .pred 	%p<4>;
	.reg .b16 	%rs<2>;
	.reg .b32 	%r<24>;
	.reg .b32 	%f<18>;
	.reg .b64 	%rd<12>;

	ld.param.u64 	%rd1, [_Z25nppiExp_16u_C1RSfs_kernelPKtiPtiiii_param_0];
	ld.param.u32 	%r3, [_Z25nppiExp_16u_C1RSfs_kernelPKtiPtiiii_param_1];
	ld.param.u64 	%rd2, [_Z25nppiExp_16u_C1RSfs_kernelPKtiPtiiii_param_2];
	ld.param.u32 	%r4, [_Z25nppiExp_16u_C1RSfs_kernelPKtiPtiiii_param_3];
	ld.param.u32 	%r6, [_Z25nppiExp_16u_C1RSfs_kernelPKtiPtiiii_param_4];
	ld.param.u32 	%r7, [_Z25nppiExp_16u_C1RSfs_kernelPKtiPtiiii_param_5];
	ld.param.u32 	%r5, [_Z25nppiExp_16u_C1RSfs_kernelPKtiPtiiii_param_6];
	mov.u32 	%r9, %ctaid.x;
	mov.u32 	%r10, %ntid.x;
	mov.u32 	%r11, %tid.x;
	mad.lo.s32 	%r1, %r9, %r10, %r11;
	mov.u32 	%r12, %ctaid.y;
	mov.u32 	%r13, %ntid.y;
	mov.u32 	%r14, %tid.y;
	mad.lo.s32 	%r15, %r12, %r13, %r14;
	setp.ge.s32 	%p1, %r1, %r6;
	setp.ge.s32 	%p2, %r15, %r7;
	or.pred  	%p3, %p1, %p2;
	@%p3 bra 	$L__BB1_2;
	cvta.to.global.u64 	%rd3, %rd1;
	cvta.to.global.u64 	%rd4, %rd2;
	mul.lo.s32 	%r16, %r3, %r15;
	cvt.s64.s32 	%rd5, %r16;
	add.s64 	%rd6, %rd3, %rd5;
	mul.wide.s32 	%rd7, %r1, 2;
	add.s64 	%rd8, %rd6, %rd7;
	mul.lo.s32 	%r17, %r4, %r15;
	cvt.s64.s32 	%rd9, %r17;
	add.s64 	%rd10, %rd4, %rd9;
	add.s64 	%rd11, %rd10, %rd7;
	ld.global.u16 	%rs1, [%rd8];
	cvt.rn.f32.u16 	%f1, %rs1;
	div.rn.f32 	%f2, %f1, 0f477FFF00;
	mul.f32 	%f3, %f2, 0f41200000;
	fma.rn.f32 	%f4, %f3, 0f3BBB989D, 0f3F000000;
	cvt.sat.f32.f32 	%f5, %f4;
	mov.f32 	%f6, 0f4B400001;
	mov.f32 	%f7, 0f437C0000;
	fma.rm.f32 	%f8, %f5, %f7, %f6;
	add.f32 	%f9, %f8, 0fCB40007F;
	neg.f32 	%f10, %f9;
	fma.rn.f32 	%f11, %f3, 0f3FB8AA3B, %f10;
	fma.rn.f32 	%f12, %f3, 0f32A57060, %f11;
	mov.b32 	%r18, %f8;
	shl.b32 	%r19, %r18, 23;
	mov.b32 	%f13, %r19;
	ex2.approx.ftz.f32 	%f14, %f12;
	mul.f32 	%f15, %f14, %f13;
	mov.b32 	%r20, 1;
	shl.b32 	%r21, %r20, %r5;
	cvt.rn.f32.s32 	%f16, %r21;
	fma.rn.f32 	%f17, %f15, %f16, 0f3F000000;
	cvt.rzi.s32.f32 	%r22, %f17;
	min.s32 	%r23, %r22, 65535;
	st.global.u16 	[%rd11], %r23;
$L__BB1_2:
	ret;

}
	// .globl	_Z25nppiExp_16s_C1RSfs_kernelPKsiPsiiii
.visible .entry _Z25nppiExp_16s_C1RSfs_kernelPKsiPsiiii(
	.param .u64 .ptr .align 1 _Z25nppiExp_16s_C1RSfs_kernelPKsiPsiiii_param_0,
	.param .u32 _Z25nppiExp_16s_C1RSfs_kernelPKsiPsiiii_param_1,
	.param .u64 .ptr .align 1 _Z25nppiExp_16s_C1RSfs_kernelPKsiPsiiii_param_2,
	.param .u32 _Z25nppiExp_16s_C1RSfs_kernelPKsiPsiiii_param_3,
	.param .u32 _Z25nppiExp_16s_C1RSfs_kernelPKsiPsiiii_param_4,
	.param .u32 _Z25nppiExp_16s_C1RSfs_kernelPKsiPsiiii_param_5,
	.param .u32 _Z25nppiExp_16s_C1RSfs_kernelPKsiPsiiii_param_6
)
{
	.reg .pred 	%p<4>;
	.reg .b16 	%rs<2>;
	.reg .b32 	%r<25>;
	.reg .b32 	%f<18>;
	.reg .b64 	%rd<12>;

	ld.param.u64 	%rd1, [_Z25nppiExp_16s_C1RSfs_kernelPKsiPsiiii_param_0];
	ld.param.u32 	%r3, [_Z25nppiExp_16s_C1RSfs_kernelPKsiPsiiii_param_1];
	ld.param.u64 	%rd2, [_Z25nppiExp_16s_C1RSfs_kernelPKsiPsiiii_param_2];
	ld.param.u32 	%r4, [_Z25nppiExp_16s_C1RSfs_kernelPKsiPsiiii_param_3];
	ld.param.u32 	%r6, [_Z25nppiExp_16s_C1RSfs_kernelPKsiPsiiii_param_4];
	ld.param.u32 	%r7, [_Z25nppiExp_16s_C1RSfs_kernelPKsiPsiiii_param_5];
	ld.param.u32 	%r5, [_Z25nppiExp_16s_C1RSfs_kernelPKsiPsiiii_param_6];
	mov.u32 	%r9, %ctaid.x;
	mov.u32 	%r10, %ntid.x;
	mov.u32 	%r11, %tid.x;
	mad.lo.s32 	%r1, %r9, %r10, %r11;
	mov.u32 	%r12, %ctaid.y;
	mov.u32 	%r13, %ntid.y;
	mov.u32 	%r14, %tid.y;
	mad.lo.s32 	%r15, %r12, %r13, %r14;
	setp.ge.s32 	%p1, %r1, %r6;
	setp.ge.s32 	%p2, %r15, %r7;
	or.pred  	%p3, %p1, %p2;
	@%p3 bra 	$L__BB2_2;
	cvta.to.global.u64 	%rd3, %rd1;
	cvta.to.global.u64 	%rd4, %rd2;
	mul.lo.s32 	%r16, %r3, %r15;
	cvt.s64.s32 	%rd5, %r16;
	add.s64 	%rd6, %rd3, %rd5;
	mul.wide.s32 	%rd7, %r1, 2;
	add.s64 	%rd8, %rd6, %rd7;
	mul.lo.s32 	%r17, %r4, %r15;
	cvt.s64.s32 	%rd9, %r17;
	add.s64 	%rd10, %rd4, %rd9;
	add.s64 	%rd11, %rd10, %rd7;
	ld.global.u16 	%rs1, [%rd8];
	cvt.rn.f32.s16 	%f1, %rs1;
	mul.f32 	%f2, %f1, 0f38000000;
	mul.f32 	%f3, %f2, 0f40A00000;
	fma.rn.f32 	%f4, %f3, 0f3BBB989D, 0f3F000000;
	cvt.sat.f32.f32 	%f5, %f4;
	mov.f32 	%f6, 0f4B400001;
	mov.f32 	%f7, 0f437C0000;
	fma.rm.f32 	%f8, %f5, %f7, %f6;
	add.f32 	%f9, %f8, 0fCB40007F;
	neg.f32 	%f10, %f9;
	fma.rn.f32 	%f11, %f3, 0f3FB8AA3B, %f10;
	fma.rn.f32 	%f12, %f3, 0f32A57060, %f11;
	mov.b32 	%r18, %f8;
	shl.b32 	%r19, %r18, 23;
	mov.b32 	%f13, %r19;
	ex2.approx.ftz.f32 	%f14, %f12;
	mul.f32 	%f15, %f14, %f13;
	mov.b32 	%r20, 1;
	shl.b32 	%r21, %r20, %r5;
	cvt.rn.f32.s32 	%f16, %r21;
	fma.rn.f32 	%f17, %f15, %f16, 0f3F000000;
	cvt.rzi.s32.f32 	%r22, %f17;
	min.s32 	%r23, %r22, 32767;
	max.s32 	%r24, %r23, -32768;
	st.global.u16 	[%rd11], %r24;
$L__BB2_2:
	ret;

}
	// .globl	_Z22nppiExp_32f_C1R_kernelPKfiPfiii
.visible .entry _Z22nppiExp_32f_C1R_kernelPKfiPfiii(
	.param .u64 .ptr .align 1 _Z22nppiExp_32f_C1R_kernelPKfiPfiii_param_0,
	.param .u32 _Z22nppiExp_32f_C1R_kernelPKfiPfiii_param_1,
	.param .u64 .ptr .align 1 _Z22nppiExp_32f_C1R_kernelPKfiPfiii_param_2,
	.param .u32 _Z22nppiExp_32f_C1R_kernelPKfiPfiii_param_3,
	.param .u32 _Z22nppiExp_32f_C1R_kernelPKfiPfiii_param_4,
	.param .u32 _Z22nppiExp_32f_C1R_kernelPKfiPfiii_param_5
)
{
	.reg .pred 	%p<4>;
	.reg .b32 	%r<19>;
	.reg .b32 	%f<14>;
	.reg .b64 	%rd<12>;

	ld.param.u64 	%rd1, [_Z22nppiExp_32f_C1R_kernelPKfiPfiii_param_0];
	ld.param.u32 	%r3, [_Z22nppiExp_32f_C1R_kernelPKfiPfiii_param_1];
	ld.param.u64 	%rd2, [_Z22nppiExp_32f_C1R_kernelPKfiPfiii_param_2];
	ld.param.u32 	%r4, [_Z22nppiExp_32f_C1R_kernelPKfiPfiii_param_3];
	ld.param.u32 	%r5, [_Z22nppiExp_32f_C1R_kernelPKfiPfiii_param_4];
	ld.param.u32 	%r6, [_Z22nppiExp_32f_C1R_kernelPKfiPfiii_param_5];
	mov.u32 	%r8, %ctaid.x;
	mov.u32 	%r9, %ntid.x;
	mov.u32 	%r10, %tid.x;
	mad.lo.s32 	%r1, %r8, %r9, %r10;
	mov.u32 	%r11, %ctaid.y;
	mov.u32 	%r12, %ntid.y;
	mov.u32 	%r13, %tid.y;
	mad.lo.s32 	%r14, %r11, %r12, %r13;
	setp.ge.s32 	%p1, %r1, %r5;
	setp.ge.s32 	%p2, %r14, %r6;
	or.pred  	%p3, %p1, %p2;
	@%p3 bra 	$L__BB3_2;
	cvta.to.global.u64 	%rd3, %rd1;
	cvta.to.global.u64 	%rd4, %rd2;
	mul.lo.s32 	%r15, %r3, %r14;
	cvt.s64.s32 	%rd5, %r15;
	add.s64 	%rd6, %rd3, %rd5;
	mul.wide.s32 	%rd7, %r1, 4;
	add.s64 	%rd8, %rd6, %rd7;
	mul.lo.s32 	%r16, %r4, %r14;
	cvt.s64.s32 	%rd9, %r16;
	add.s64 	%rd10, %rd4, %rd9;
	add.s64 	%rd11, %rd10, %rd7;
	ld.global.f32 	%f1, [%rd8];
	fma.rn.f32 	%f2, %f1, 0f3BBB989D, 0f3F000000;
	cvt.sat.f32.f32 	%f3, %f2;
	mov.f32 	%f4, 0f4B400001;
	mov.f32 	%f5, 0f437C0000;
	fma.rm.f32 	%f6, %f3, %f5, %f4;
	add.f32 	%f7, %f6, 0fCB40007F;
	neg.f32 	%f8, %f7;
	fma.rn.f32 	%f9, %f1, 0f3FB8AA3B, %f8;
	fma.rn.f32 	%f10, %f1, 0f32A57060, %f9;
	mov.b32 	%r17, %f6;
	shl.b32 	%r18, %r17, 23;
	mov.b32 	%f11, %r18;
	ex2.approx.ftz.f32 	%f12, %f10;
	mul.f32 	%f13, %f12, %f11;
	st.global.f32 	[%rd11], %f13;
$L__BB3_2:
	ret;

}


// ===== COMPILED SASS (sm_100) =====

	.target	sm_100

	.elftype	@"ET_EXEC"


//--------------------- .note.nv.tkinfo           --------------------------
	.section	.note.nv.tkinfo,"",@"SHT_NOTE"
	.sectionflags	@"SHF_NOTE_NV_TKINFO"
	.tkinfo
        /*0018*/ 	.word	0x00000002
        /*0030*/ 	.string	""
        /*0030*/ 	.string	"ptxas"
        /*0030*/ 	.string	"Cuda compilation tools, release 13.0, V13.0.88"
        /*0030*/ 	.string	"Build cuda_13.0.r13.0/compiler.36424714_0"
        /*0030*/ 	.string	"-arch sm_100 -m 64 "



//--------------------- .note.nv.cuinfo           --------------------------
	.section	.note.nv.cuinfo,"",@"SHT_NOTE"
	.sectionflags	@"SHF_NOTE_NV_CUINFO"
        /*0018*/ 	.short	0x0002
        /*001a*/ 	.short	0x0064
        /*001c*/ 	.short	0x0082
	.zero		2


//--------------------- .nv.info                  --------------------------
	.section	.nv.info,"",@"SHT_CUDA_INFO"
	.align	4


	//----- nvinfo : EIATTR_REGCOUNT
	.align		4
        /*0000*/ 	.byte	0x04, 0x2f
        /*0002*/ 	.short	(.L_1 - .L_0)
	.align		4
.L_0:
        /*0004*/ 	.word	index@(_Z24nppiExp_8u_C1RSfs_kernelPKhiPhiiii)
        /*0008*/ 	.word	0x0000000e


	//----- nvinfo : EIATTR_FRAME_SIZE
	.align		4
.L_1:
        /*000c*/ 	.byte	0x04, 0x11
        /*000e*/ 	.short	(.L_3 - .L_2)
	.align		4
.L_2:
        /*0010*/ 	.word	index@($__internal_1_$__cuda_sm3x_div_rn_noftz_f32_slowpath)
        /*0014*/ 	.word	0x00000000


	//----- nvinfo : EIATTR_FRAME_SIZE
	.align		4
.L_3:
        /*0018*/ 	.byte	0x04, 0x11
        /*001a*/ 	.short	(.L_5 - .L_4)
	.align		4
.L_4:
        /*001c*/ 	.word	index@(_Z24nppiExp_8u_C1RSfs_kernelPKhiPhiiii)
        /*0020*/ 	.word	0x00000000


	//----- nvinfo : EIATTR_REGCOUNT
	.align		4
.L_5:
        /*0024*/ 	.byte	0x04, 0x2f
        /*0026*/ 	.short	(.L_7 - .L_6)
	.align		4
.L_6:
        /*0028*/ 	.word	index@(_Z25nppiExp_16u_C1RSfs_kernelPKtiPtiiii)
        /*002c*/ 	.word	0x0000000e


	//----- nvinfo : EIATTR_FRAME_SIZE
	.align		4
.L_7:
        /*0030*/ 	.byte	0x04, 0x11
        /*0032*/ 	.short	(.L_9 - .L_8)
	.align		4
.L_8:
        /*0034*/ 	.word	index@($__internal_0_$__cuda_sm3x_div_rn_noftz_f32_slowpath)
        /*0038*/ 	.word	0x00000000


	//----- nvinfo : EIATTR_FRAME_SIZE
	.align		4
.L_9:
        /*003c*/ 	.byte	0x04, 0x11
        /*003e*/ 	.short	(.L_11 - .L_10)
	.align		4
.L_10:
        /*0040*/ 	.word	index@(_Z25nppiExp_16u_C1RSfs_kernelPKtiPtiiii)
        /*0044*/ 	.word	0x00000000


	//----- nvinfo : EIATTR_REGCOUNT
	.align		4
.L_11:
        /*0048*/ 	.byte	0x04, 0x2f
        /*004a*/ 	.short	(.L_13 - .L_12)
	.align		4
.L_12:
        /*004c*/ 	.word	index@(_Z25nppiExp_16s_C1RSfs_kernelPKsiPsiiii)
        /*0050*/ 	.word	0x0000000c


	//----- nvinfo : EIATTR_FRAME_SIZE
	.align		4
.L_13:
        /*0054*/ 	.byte	0x04, 0x11
        /*0056*/ 	.short	(.L_15 - .L_14)
	.align		4
.L_14:
        /*0058*/ 	.word	index@(_Z25nppiExp_16s_C1RSfs_kernelPKsiPsiiii)
        /*005c*/ 	.word	0x00000000


	//----- nvinfo : EIATTR_REGCOUNT
	.align		4
.L_15:
        /*0060*/ 	.byte	0x04, 0x2f
        /*0062*/ 	.short	(.L_17 - .L_16)
	.align		4
.L_16:
        /*0064*/ 	.word	index@(_Z22nppiExp_32f_C1R_kernelPKfiPfiii)
        /*0068*/ 	.word	0x0000000c


	//----- nvinfo : EIATTR_FRAME_SIZE
	.align		4
.L_17:
        /*006c*/ 	.byte	0x04, 0x11
        /*006e*/ 	.short	(.L_19 - .L_18)
	.align		4
.L_18:
        /*0070*/ 	.word	index@(_Z22nppiExp_32f_C1R_kernelPKfiPfiii)
        /*0074*/ 	.word	0x00000000


	//----- nvinfo : EIATTR_MIN_STACK_SIZE
	.align		4
.L_19:
        /*0078*/ 	.byte	0x04, 0x12
        /*007a*/ 	.short	(.L_21 - .L_20)
	.align		4
.L_20:
        /*007c*/ 	.word	index@(_Z22nppiExp_32f_C1R_kernelPKfiPfiii)
        /*0080*/ 	.word	0x00000000


	//----- nvinfo : EIATTR_MIN_STACK_SIZE
	.align		4
.L_21:
        /*0084*/ 	.byte	0x04, 0x12
        /*0086*/ 	.short	(.L_23 - .L_22)
	.align		4
.L_22:
        /*0088*/ 	.word	index@(_Z25nppiExp_16s_C1RSfs_kernelPKsiPsiiii)
        /*008c*/ 	.word	0x00000000


	//----- nvinfo : EIATTR_MIN_STACK_SIZE
	.align		4
.L_23:
        /*0090*/ 	.byte	0x04, 0x12
        /*0092*/ 	.short	(.L_25 - .L_24)
	.align		4
.L_24:
        /*0094*/ 	.word	index@(_Z25nppiExp_16u_C1RSfs_kernelPKtiPtiiii)
        /*0098*/ 	.word	0x00000000


	//----- nvinfo : EIATTR_MIN_STACK_SIZE
	.align		4
.L_25:
        /*009c*/ 	.byte	0x04, 0x12
        /*009e*/ 	.short	(.L_27 - .L_26)
	.align		4
.L_26:
        /*00a0*/ 	.word	index@(_Z24nppiExp_8u_C1RSfs_kernelPKhiPhiiii)
        /*00a4*/ 	.word	0x00000000
.L_27:


//--------------------- .nv.compat                --------------------------
	.section	.nv.compat,"",@"SHT_CUDA_COMPAT_INFO"
	.align	4
        /*0000*/ 	.byte	0x02, 0x09, 0x00, 0x00, 0x02, 0x02, 0x01, 0x00, 0x02, 0x05, 0x05, 0x00, 0x03, 0x07, 0x01, 0x01
        /*0010*/ 	.byte	0x02, 0x03, 0x00, 0x00, 0x02, 0x06, 0x01, 0x00, 0x04, 0x0b, 0x08, 0x00, 0x01, 0x00, 0x00, 0x00
        /*0020*/ 	.byte	0x00, 0x00, 0x00, 0x00


//--------------------- .nv.info._Z22nppiExp_32f_C1R_kernelPKfiPfiii --------------------------
	.section	.nv.info._Z22nppiExp_32f_C1R_kernelPKfiPfiii,"",@"SHT_CUDA_INFO"
	.sectionflags	@""
	.align	4


	//----- nvinfo : EIATTR_CUDA_API_VERSION
	.align		4
        /*0000*/ 	.byte	0x04, 0x37
        /*0002*/ 	.short	(.L_29 - .L_28)
.L_28:
        /*0004*/ 	.word	0x00000082


	//----- nvinfo : EIATTR_KPARAM_INFO
	.align		4
.L_29:
        /*0008*/ 	.byte	0x04, 0x17
        /*000a*/ 	.short	(.L_31 - .L_30)
.L_30:
        /*000c*/ 	.word	0x00000000
        /*0010*/ 	.short	0x0005
        /*0012*/ 	.short	0x0020
        /*0014*/ 	.byte	0x00, 0xf0, 0x11, 0x00


	//----- nvinfo : EIATTR_KPARAM_INFO
	.align		4
.L_31:
        /*0018*/ 	.byte	0x04, 0x17
        /*001a*/ 	.short	(.L_33 - .L_32)
.L_32:
        /*001c*/ 	.word	0x00000000
        /*0020*/ 	.short	0x0004
        /*0022*/ 	.short	0x001c
        /*0024*/ 	.byte	0x00, 0xf0, 0x11, 0x00


	//----- nvinfo : EIATTR_KPARAM_INFO
	.align		4
.L_33:
        /*0028*/ 	.byte	0x04, 0x17
        /*002a*/ 	.short	(.L_35 - .L_34)
.L_34:
        /*002c*/ 	.word	0x00000000
        /*0030*/ 	.short	0x0003
        /*0032*/ 	.short	0x0018
        /*0034*/ 	.byte	0x00, 0xf0, 0x11, 0x00


	//----- nvinfo : EIATTR_KPARAM_INFO
	.align		4
.L_35:
        /*0038*/ 	.byte	0x04, 0x17
        /*003a*/ 	.short	(.L_37 - .L_36)
.L_36:
        /*003c*/ 	.word	0x00000000
        /*0040*/ 	.short	0x0002
        /*0042*/ 	.short	0x0010
        /*0044*/ 	.byte	0x00, 0xf5, 0x21, 0x00


	//----- nvinfo : EIATTR_KPARAM_INFO
	.align		4
.L_37:
        /*0048*/ 	.byte	0x04, 0x17
        /*004a*/ 	.short	(.L_39 - .L_38)
.L_38:
        /*004c*/ 	.word	0x00000000
        /*0050*/ 	.short	0x0001
        /*0052*/ 	.short	0x0008
        /*0054*/ 	.byte	0x00, 0xf0, 0x11, 0x00


	//----- nvinfo : EIATTR_KPARAM_INFO
	.align		4
.L_39:
        /*0058*/ 	.byte	0x04, 0x17
        /*005a*/ 	.short	(.L_41 - .L_40)
.L_40:
        /*005c*/ 	.word	0x00000000
        /*0060*/ 	.short	0x0000
        /*0062*/ 	.short	0x0000
        /*0064*/ 	.byte	0x00, 0xf5, 0x21, 0x00


	//----- nvinfo : EIATTR_SPARSE_MMA_MASK
	.align		4
.L_41:
        /*0068*/ 	.byte	0x03, 0x50
        /*006a*/ 	.short	0x0000


	//----- nvinfo : EIATTR_MAXREG_COUNT
	.align		4
        /*006c*/ 	.byte	0x03, 0x1b
        /*006e*/ 	.short	0x00ff


	//----- nvinfo : EIATTR_MERCURY_ISA_VERSION
	.align		4
        /*0070*/ 	.byte	0x03, 0x5f
        /*0072*/ 	.short	0x0101


	//----- nvinfo : EIATTR_VRC_CTA_INIT_COUNT
	.align		4
        /*0074*/ 	.byte	0x02, 0x4a
	.zero		1
	.zero		1


	//----- nvinfo : EIATTR_EXIT_INSTR_OFFSETS
	.align		4
        /*0078*/ 	.byte	0x04, 0x1c
        /*007a*/ 	.short	(.L_43 - .L_42)


	//   ....[0]....
.L_42:
        /*007c*/ 	.word	0x000000d0


	//   ....[1]....
        /*0080*/ 	.word	0x00000270


	//----- nvinfo : EIATTR_CBANK_PARAM_SIZE
	.align		4
.L_43:
        /*0084*/ 	.byte	0x03, 0x19
        /*0086*/ 	.short	0x0024


	//----- nvinfo : EIATTR_PARAM_CBANK
	.align		4
        /*0088*/ 	.byte	0x04, 0x0a
        /*008a*/ 	.short	(.L_45 - .L_44)
	.align		4
.L_44:
        /*008c*/ 	.word	index@(.nv.constant0._Z22nppiExp_32f_C1R_kernelPKfiPfiii)
        /*0090*/ 	.short	0x0380
        /*0092*/ 	.short	0x0024


	//----- nvinfo : EIATTR_SW_WAR
	.align		4
.L_45:
        /*0094*/ 	.byte	0x04, 0x36
        /*0096*/ 	.short	(.L_47 - .L_46)
.L_46:
        /*0098*/ 	.word	0x00000008
.L_47:


//--------------------- .nv.info._Z25nppiExp_16s_C1RSfs_kernelPKsiPsiiii --------------------------
	.section	.nv.info._Z25nppiExp_16s_C1RSfs_kernelPKsiPsiiii,"",@"SHT_CUDA_INFO"
	.sectionflags	@""
	.align	4


	//----- nvinfo : EIATTR_CUDA_API_VERSION
	.align		4
        /*0000*/ 	.byte	0x04, 0x37
        /*0002*/ 	.short	(.L_49 - .L_48)
.L_48:
        /*0004*/ 	.word	0x00000082


	//----- nvinfo : EIATTR_KPARAM_INFO
	.align		4
.L_49:
        /*0008*/ 	.byte	0x04, 0x17
        /*000a*/ 	.short	(.L_51 - .L_50)
.L_50:
        /*000c*/ 	.word	0x00000000
        /*0010*/ 	.short	0x0006
        /*0012*/ 	.short	0x0024
        /*0014*/ 	.byte	0x00, 0xf0, 0x11, 0x00


	//----- nvinfo : EIATTR_KPARAM_INFO
	.align		4
.L_51:
        /*0018*/ 	.byte	0x04, 0x17
        /*001a*/ 	.short	(.L_53 - .L_52)
.L_52:
        /*001c*/ 	.word	0x00000000
        /*0020*/ 	.short	0x0005
        /*0022*/ 	.short	0x0020
        /*0024*/ 	.byte	0x00, 0xf0, 0x11, 0x00


	//----- nvinfo : EIATTR_KPARAM_INFO
	.align		4
.L_53:
        /*0028*/ 	.byte	0x04, 0x17
        /*002a*/ 	.short	(.L_55 - .L_54)
.L_54:
        /*002c*/ 	.word	0x00000000
        /*0030*/ 	.short	0x0004
        /*0032*/ 	.short	0x001c
        /*0034*/ 	.byte	0x00, 0xf0, 0x11, 0x00


	//----- nvinfo : EIATTR_KPARAM_INFO
	.align		4
.L_55:
        /*0038*/ 	.byte	0x04, 0x17
        /*003a*/ 	.short	(.L_57 - .L_56)
.L_56:
        /*003c*/ 	.word	0x00000000
        /*0040*/ 	.short	0x0003
        /*0042*/ 	.short	0x0018
        /*0044*/ 	.byte	0x00, 0xf0, 0x11, 0x00


	//----- nvinfo : EIATTR_KPARAM_INFO
	.align		4
.L_57:
        /*0048*/ 	.byte	0x04, 0x17
        /*004a*/ 	.short	(.L_59 - .L_58)
.L_58:
        /*004c*/ 	.word	0x00000000
        /*0050*/ 	.short	0x0002
        /*0052*/ 	.short	0x0010
        /*0054*/ 	.byte	0x00, 0xf5, 0x21, 0x00


	//----- nvinfo : EIATTR_KPARAM_INFO
	.align		4
.L_59:
        /*0058*/ 	.byte	0x04, 0x17
        /*005a*/ 	.short	(.L_61 - .L_60)
.L_60:
        /*005c*/ 	.word	0x00000000
        /*0060*/ 	.short	0x0001
        /*0062*/ 	.short	0x0008
        /*0064*/ 	.byte	0x00, 0xf0, 0x11, 0x00


	//----- nvinfo : EIATTR_KPARAM_INFO
	.align		4
.L_61:
        /*0068*/ 	.byte	0x04, 0x17
        /*006a*/ 	.short	(.L_63 - .L_62)
.L_62:
        /*006c*/ 	.word	0x00000000
        /*0070*/ 	.short	0x0000
        /*0072*/ 	.short	0x0000
        /*0074*/ 	.byte	0x00, 0xf5, 0x21, 0x00


	//----- nvinfo : EIATTR_SPARSE_MMA_MASK
	.align		4
.L_63:
        /*0078*/ 	.byte	0x03, 0x50
        /*007a*/ 	.short	0x0000


	//----- nvinfo : EIATTR_MAXREG_COUNT
	.align		4
        /*007c*/ 	.byte	0x03, 0x1b
        /*007e*/ 	.short	0x00ff


	//----- nvinfo : EIATTR_MERCURY_ISA_VERSION
	.align		4
        /*0080*/ 	.byte	0x03, 0x5f
        /*0082*/ 	.short	0x0101


	//----- nvinfo : EIATTR_VRC_CTA_INIT_COUNT
	.align		4
        /*0084*/ 	.byte	0x02, 0x4a
	.zero		1
	.zero		1


	//----- nvinfo : EIATTR_EXIT_INSTR_OFFSETS
	.align		4
        /*0088*/ 	.byte	0x04, 0x1c
        /*008a*/ 	.short	(.L_65 - .L_64)


	//   ....[0]....
.L_64:
        /*008c*/ 	.word	0x000000d0


	//   ....[1]....
        /*0090*/ 	.word	0x00000320


	//----- nvinfo : EIATTR_CBANK_PARAM_SIZE
	.align		4
.L_65:
        /*0094*/ 	.byte	0x03, 0x19
        /*0096*/ 	.short	0x0028


	//----- nvinfo : EIATTR_PARAM_CBANK
	.align		4
        /*0098*/ 	.byte	0x04, 0x0a
        /*009a*/ 	.short	(.L_67 - .L_66)
	.align		4
.L_66:
        /*009c*/ 	.word	index@(.nv.constant0._Z25nppiExp_16s_C1RSfs_kernelPKsiPsiiii)
        /*00a0*/ 	.short	0x0380
        /*00a2*/ 	.short	0x0028


	//----- nvinfo : EIATTR_SW_WAR
	.align		4
.L_67:
        /*00a4*/ 	.byte	0x04, 0x36
        /*00a6*/ 	.short	(.L_69 - .L_68)
.L_68:
        /*00a8*/ 	.word	0x00000008
.L_69:


//--------------------- .nv.info._Z25nppiExp_16u_C1RSfs_kernelPKtiPtiiii --------------------------
	.section	.nv.info._Z25nppiExp_16u_C1RSfs_kernelPKtiPtiiii,"",@"SHT_CUDA_INFO"
	.sectionflags	@""
	.align	4


	//----- nvinfo : EIATTR_CUDA_API_VERSION
	.align		4
        /*0000*/ 	.byte	0x04, 0x37
        /*0002*/ 	.short	(.L_71 - .L_70)
.L_70:
        /*0004*/ 	.word	0x00000082


	//----- nvinfo : EIATTR_KPARAM_INFO
	.align		4
.L_71:
        /*0008*/ 	.byte	0x04, 0x17
        /*000a*/ 	.short	(.L_73 - .L_72)
.L_72:
        /*000c*/ 	.word	0x00000000
        /*0010*/ 	.short	0x0006
        /*0012*/ 	.short	0x0024
        /*0014*/ 	.byte	0x00, 0xf0, 0x11, 0x00


	//----- nvinfo : EIATTR_KPARAM_INFO
	.align		4
.L_73:
        /*0018*/ 	.byte	0x04, 0x17
        /*001a*/ 	.short	(.L_75 - .L_74)
.L_74:
        /*001c*/ 	.word	0x00000000
        /*0020*/ 	.short	0x0005
        /*0022*/ 	.short	0x0020
        /*0024*/ 	.byte	0x00, 0xf0, 0x11, 0x00


	//----- nvinfo : EIATTR_KPARAM_INFO
	.align		4
.L_75:
        /*0028*/ 	.byte	0x04, 0x17
        /*002a*/ 	.short	(.L_77 - .L_76)
.L_76:
        /*002c*/ 	.word	0x00000000
        /*0030*/ 	.short	0x0004
        /*0032*/ 	.short	0x001c
        /*0034*/ 	.byte	0x00, 0xf0, 0x11, 0x00


	//----- nvinfo : EIATTR_KPARAM_INFO
	.align		4
.L_77:
        /*0038*/ 	.byte	0x04, 0x17
        /*003a*/ 	.short	(.L_79 - .L_78)
.L_78:
        /*003c*/ 	.word	0x00000000
        /*0040*/ 	.short	0x0003
        /*0042*/ 	.short	0x0018
        /*0044*/ 	.byte	0x00, 0xf0, 0x11, 0x00


	//----- nvinfo : EIATTR_KPARAM_INFO
	.align		4
.L_79:
        /*0048*/ 	.byte	0x04, 0x17
        /*004a*/ 	.short	(.L_81 - .L_80)
.L_80:
        /*004c*/ 	.word	0x00000000
        /*0050*/ 	.short	0x0002
        /*0052*/ 	.short	0x0010
        /*0054*/ 	.byte	0x00, 0xf5, 0x21, 0x00


	//----- nvinfo : EIATTR_KPARAM_INFO
	.align		4
.L_81:
        /*0058*/ 	.byte	0x04, 0x17
        /*005a*/ 	.short	(.L_83 - .L_82)
.L_82:
        /*005c*/ 	.word	0x00000000
        /*0060*/ 	.short	0x0001
        /*0062*/ 	.short	0x0008
        /*0064*/ 	.byte	0x00, 0xf0, 0x11, 0x00


	//----- nvinfo : EIATTR_KPARAM_INFO
	.align		4
.L_83:
        /*0068*/ 	.byte	0x04, 0x17
        /*006a*/ 	.short	(.L_85 - .L_84)
.L_84:
        /*006c*/ 	.word	0x00000000
        /*0070*/ 	.short	0x0000
        /*0072*/ 	.short	0x0000
        /*0074*/ 	.byte	0x00, 0xf5, 0x21, 0x00


	//----- nvinfo : EIATTR_SPARSE_MMA_MASK
	.align		4
.L_85:
        /*0078*/ 	.byte	0x03, 0x50
        /*007a*/ 	.short	0x0000


	//----- nvinfo : EIATTR_MAXREG_COUNT
	.align		4
        /*007c*/ 	.byte	0x03, 0x1b
        /*007e*/ 	.short	0x00ff


	//----- nvinfo : EIATTR_MERCURY_ISA_VERSION
	.align		4
        /*0080*/ 	.byte	0x03, 0x5f
        /*0082*/ 	.short	0x0101


	//----- nvinfo : EIATTR_VRC_CTA_INIT_COUNT
	.align		4
        /*0084*/ 	.byte	0x02, 0x4a
	.zero		1
	.zero		1


	//----- nvinfo : EIATTR_EXIT_INSTR_OFFSETS
	.align		4
        /*0088*/ 	.byte	0x04, 0x1c
        /*008a*/ 	.short	(.L_87 - .L_86)


	//   ....[0]....
.L_86:
        /*008c*/ 	.word	0x000000d0


	//   ....[1]....
        /*0090*/ 	.word	0x000003d0


	//----- nvinfo : EIATTR_CRS_STACK_SIZE
	.align		4
.L_87:
        /*0094*/ 	.byte	0x04, 0x1e
        /*0096*/ 	.short	(.L_89 - .L_88)
.L_88:
        /*0098*/ 	.word	0x00000000


	//----- nvinfo : EIATTR_CBANK_PARAM_SIZE
	.align		4
.L_89:
        /*009c*/ 	.byte	0x03, 0x19
        /*009e*/ 	.short	0x0028


	//----- nvinfo : EIATTR_PARAM_CBANK
	.align		4
        /*00a0*/ 	.byte	0x04, 0x0a
        /*00a2*/ 	.short	(.L_91 - .L_90)
	.align		4
.L_90:
        /*00a4*/ 	.word	index@(.nv.constant0._Z25nppiExp_16u_C1RSfs_kernelPKtiPtiiii)
        /*00a8*/ 	.short	0x0380
        /*00aa*/ 	.short	0x0028


	//----- nvinfo : EIATTR_SW_WAR
	.align		4
.L_91:
        /*00ac*/ 	.byte	0x04, 0x36
        /*00ae*/ 	.short	(.L_93 - .L_92)
.L_92:
        /*00b0*/ 	.word	0x00000008
.L_93:


//--------------------- .nv.info._Z24nppiExp_8u_C1RSfs_kernelPKhiPhiiii --------------------------
	.section	.nv.info._Z24nppiExp_8u_C1RSfs_kernelPKhiPhiiii,"",@"SHT_CUDA_INFO"
	.sectionflags	@""
	.align	4


	//----- nvinfo : EIATTR_CUDA_API_VERSION
	.align		4
        /*0000*/ 	.byte	0x04, 0x37
        /*0002*/ 	.short	(.L_95 - .L_94)
.L_94:
        /*0004*/ 	.word	0x00000082


	//----- nvinfo : EIATTR_KPARAM_INFO
	.align		4
.L_95:
        /*0008*/ 	.byte	0x04, 0x17
        /*000a*/ 	.short	(.L_97 - .L_96)
.L_96:
        /*000c*/ 	.word	0x00000000
        /*0010*/ 	.short	0x0006
        /*0012*/ 	.short	0x0024
        /*0014*/ 	.byte	0x00, 0xf0, 0x11, 0x00


	//----- nvinfo : EIATTR_KPARAM_INFO
	.align		4
.L_97:
        /*0018*/ 	.byte	0x04, 0x17
        /*001a*/ 	.short	(.L_99 - .L_98)
.L_98:
        /*001c*/ 	.word	0x00000000
        /*0020*/ 	.short	0x0005
        /*0022*/ 	.short	0x0020
        /*0024*/ 	.byte	0x00, 0xf0, 0x11, 0x00


	//----- nvinfo : EIATTR_KPARAM_INFO
	.align		4
.L_99:
        /*0028*/ 	.byte	0x04, 0x17
        /*002a*/ 	.short	(.L_101 - .L_100)
.L_100:
        /*002c*/ 	.word	0x00000000
        /*0030*/ 	.short	0x0004
        /*0032*/ 	.short	0x001c
        /*0034*/ 	.byte	0x00, 0xf0, 0x11, 0x00


	//----- nvinfo : EIATTR_KPARAM_INFO
	.align		4
.L_101:
        /*0038*/ 	.byte	0x04, 0x17
        /*003a*/ 	.short	(.L_103 - .L_102)
.L_102:
        /*003c*/ 	.word	0x00000000
        /*0040*/ 	.short	0x0003
        /*0042*/ 	.short	0x0018
        /*0044*/ 	.byte	0x00, 0xf0, 0x11, 0x00


	//----- nvinfo : EIATTR_KPARAM_INFO
	.align		4
.L_103:
        /*0048*/ 	.byte	0x04, 0x17
        /*004a*/ 	.short	(.L_105 - .L_104)
.L_104:
        /*004c*/ 	.word	0x00000000
        /*0050*/ 	.short	0x0002
        /*0052*/ 	.short	0x0010
        /*0054*/ 	.byte	0x00, 0xf5, 0x21, 0x00


	//----- nvinfo : EIATTR_KPARAM_INFO
	.align		4
.L_105:
        /*0058*/ 	.byte	0x04, 0x17
        /*005a*/ 	.short	(.L_107 - .L_106)
.L_106:
        /*005c*/ 	.word	0x00000000
        /*0060*/ 	.short	0x0001
        /*0062*/ 	.short	0x0008
        /*0064*/ 	.byte	0x00, 0xf0, 0x11, 0x00


	//----- nvinfo : EIATTR_KPARAM_INFO
	.align		4
.L_107:
        /*0068*/ 	.byte	0x04, 0x17
        /*006a*/ 	.short	(.L_109 - .L_108)
.L_108:
        /*006c*/ 	.word	0x00000000
        /*0070*/ 	.short	0x0000
        /*0072*/ 	.short	0x0000
        /*0074*/ 	.byte	0x00, 0xf5, 0x21, 0x00


	//----- nvinfo : EIATTR_SPARSE_MMA_MASK
	.align		4
.L_109:
        /*0078*/ 	.byte	0x03, 0x50
        /*007a*/ 	.short	0x0000


	//----- nvinfo : EIATTR_MAXREG_COUNT
	.align		4
        /*007c*/ 	.byte	0x03, 0x1b
        /*007e*/ 	.short	0x00ff


	//----- nvinfo : EIATTR_MERCURY_ISA_VERSION
	.align		4
        /*0080*/ 	.byte	0x03, 0x5f
        /*0082*/ 	.short	0x0101


	//----- nvinfo : EIATTR_VRC_CTA_INIT_COUNT
	.align		4
        /*0084*/ 	.byte	0x02, 0x4a
	.zero		1
	.zero		1


	//----- nvinfo : EIATTR_EXIT_INSTR_OFFSETS
	.align		4
        /*0088*/ 	.byte	0x04, 0x1c
        /*008a*/ 	.short	(.L_111 - .L_110)


	//   ....[0]....
.L_110:
        /*008c*/ 	.word	0x000000d0


	//   ....[1]....
        /*0090*/ 	.word	0x000003f0


	//----- nvinfo : EIATTR_CRS_STACK_SIZE
	.align		4
.L_111:
        /*0094*/ 	.byte	0x04, 0x1e
        /*0096*/ 	.short	(.L_113 - .L_112)
.L_112:
        /*0098*/ 	.word	0x00000000


	//----- nvinfo : EIATTR_CBANK_PARAM_SIZE
	.align		4
.L_113:
        /*009c*/ 	.byte	0x03, 0x19
        /*009e*/ 	.short	0x0028


	//----- nvinfo : EIATTR_PARAM_CBANK
	.align		4
        /*00a0*/ 	.byte	0x04, 0x0a
        /*00a2*/ 	.short	(.L_115 - .L_114)
	.align		4
.L_114:
        /*00a4*/ 	.word	index@(.nv.constant0._Z24nppiExp_8u_C1RSfs_kernelPKhiPhiiii)
        /*00a8*/ 	.short	0x0380
        /*00aa*/ 	.short	0x0028


	//----- nvinfo : EIATTR_SW_WAR
	.align		4
.L_115:
        /*00ac*/ 	.byte	0x04, 0x36
        /*00ae*/ 	.short	(.L_117 - .L_116)
.L_116:
        /*00b0*/ 	.word	0x00000008
.L_117:


//--------------------- .nv.callgraph             --------------------------
	.section	.nv.callgraph,"",@"SHT_CUDA_CALLGRAPH"
	.align	4
	.sectionentsize	8
	.align		4
        /*0000*/ 	.word	0x00000000
	.align		4
        /*0004*/ 	.word	0xffffffff
	.align		4
        /*0008*/ 	.word	0x00000000
	.align		4
        /*000c*/ 	.word	0xfffffffe
	.align		4
        /*0010*/ 	.word	0x00000000
	.align		4
        /*0014*/ 	.word	0xfffffffd
	.align		4
        /*0018*/ 	.word	0x00000000
	.align		4
        /*001c*/ 	.word	0xfffffffc


//--------------------- .text._Z22nppiExp_32f_C1R_kernelPKfiPfiii --------------------------
	.section	.text._Z22nppiExp_32f_C1R_kernelPKfiPfiii,"ax",@progbits
	.align	128
        .global         _Z22nppiExp_32f_C1R_kernelPKfiPfiii
        .type           _Z22nppiExp_32f_C1R_kernelPKfiPfiii,@function
        .size           _Z22nppiExp_32f_C1R_kernelPKfiPfiii,(.L_x_34 - _Z22nppiExp_32f_C1R_kernelPKfiPfiii)
        .other          _Z22nppiExp_32f_C1R_kernelPKfiPfiii,@"STO_CUDA_ENTRY STV_DEFAULT"
_Z22nppiExp_32f_C1R_kernelPKfiPfiii:
.text._Z22nppiExp_32f_C1R_kernelPKfiPfiii:
[----:B------:R-:W-:Y:S01]  /*0000*/  LDC R1, c[0x0][0x37c] ;  /* 0x0000df00ff017b82 */ /* 0x000fe20000000800 */
[----:B------:R-:W0:Y:S07]  /*0010*/  S2R R3, SR_TID.Y ;  /* 0x0000000000037919 */ /* 0x000e2e0000002200 */
[----:B------:R-:W1:Y:S01]  /*0020*/  LDC R5, c[0x0][0x360] ;  /* 0x0000d800ff057b82 */ /* 0x000e620000000800 */
[----:B------:R-:W2:Y:S01]  /*0030*/  LDCU UR6, c[0x0][0x3a0] ;  /* 0x00007400ff0677ac */ /* 0x000ea20008000800 */
[----:B------:R-:W1:Y:S01]  /*0040*/  S2R R2, SR_TID.X ;  /* 0x0000000000027919 */ /* 0x000e620000002100 */
[----:B------:R-:W3:Y:S05]  /*0050*/  LDCU UR7, c[0x0][0x39c] ;  /* 0x00007380ff0777ac */ /* 0x000eea0008000800 */
[----:B------:R-:W0:Y:S08]  /*0060*/  S2UR UR5, SR_CTAID.Y ;  /* 0x00000000000579c3 */ /* 0x000e300000002600 */
[----:B------:R-:W0:Y:S08]  /*0070*/  LDC R0, c[0x0][0x364] ;  /* 0x0000d900ff007b82 */ /* 0x000e300000000800 */
[----:B------:R-:W1:Y:S01]  /*0080*/  S2UR UR4, SR_CTAID.X ;  /* 0x00000000000479c3 */ /* 0x000e620000002500 */
[----:B0-----:R-:W-:-:S05]  /*0090*/  IMAD R0, R0, UR5, R3 ;  /* 0x0000000500007c24 */ /* 0x001fca000f8e0203 */
[----:B--2---:R-:W-:Y:S01]  /*00a0*/  ISETP.GE.AND P0, PT, R0, UR6, PT ;  /* 0x0000000600007c0c */ /* 0x004fe2000bf06270 */
[----:B-1----:R-:W-:-:S05]  /*00b0*/  IMAD R5, R5, UR4, R2 ;  /* 0x0000000405057c24 */ /* 0x002fca000f8e0202 */
[----:B---3--:R-:W-:-:S13]  /*00c0*/  ISETP.GE.OR P0, PT, R5, UR7, P0 ;  /* 0x0000000705007c0c */ /* 0x008fda0008706670 */
[----:B------:R-:W-:Y:S05]  /*00d0*/  @P0 EXIT ;  /* 0x000000000000094d */ /* 0x000fea0003800000 */
[----:B------:R-:W0:Y:S01]  /*00e0*/  LDCU UR4, c[0x0][0x388] ;  /* 0x00007100ff0477ac */ /* 0x000e220008000800 */
[----:B------:R-:W1:Y:S01]  /*00f0*/  LDCU.64 UR6, c[0x0][0x380] ;  /* 0x00007000ff0677ac */ /* 0x000e620008000a00 */
[----:B------:R-:W-:Y:S01]  /*0100*/  HFMA2 R7, -RZ, RZ, 0.96630859375, -0.0022525787353515625 ;  /* 0x3bbb989dff077431 */ /* 0x000fe200000001ff */
[----:B------:R-:W-:Y:S01]  /*0110*/  MOV R9, 0x437c0000 ;  /* 0x437c000000097802 */ /* 0x000fe20000000f00 */
[----:B------:R-:W2:Y:S01]  /*0120*/  LDCU.64 UR8, c[0x0][0x390] ;  /* 0x00007200ff0877ac */ /* 0x000ea20008000a00 */
[----:B0-----:R-:W-:Y:S01]  /*0130*/  IMAD R3, R0, UR4, RZ ;  /* 0x0000000400037c24 */ /* 0x001fe2000f8e02ff */
[----:B------:R-:W0:Y:S04]  /*0140*/  LDCU.64 UR4, c[0x0][0x358] ;  /* 0x00006b00ff0477ac */ /* 0x000e280008000a00 */
[C---:B-1----:R-:W-:Y:S01]  /*0150*/  IADD3 R2, P0, PT, R3.reuse, UR6, RZ ;  /* 0x0000000603027c10 */ /* 0x042fe2000ff1e0ff */
[----:B------:R-:W1:Y:S03]  /*0160*/  LDCU UR6, c[0x0][0x398] ;  /* 0x00007300ff0677ac */ /* 0x000e660008000800 */
[----:B------:R-:W-:-:S03]  /*0170*/  LEA.HI.X.SX32 R3, R3, UR7, 0x1, P0 ;  /* 0x0000000703037c11 */ /* 0x000fc600080f0eff */
[----:B------:R-:W-:-:S06]  /*0180*/  IMAD.WIDE R2, R5, 0x4, R2 ;  /* 0x0000000405027825 */ /* 0x000fcc00078e0202 */
[----:B0-----:R-:W3:Y:S01]  /*0190*/  LDG.E R2, desc[UR4][R2.64] ;  /* 0x0000000402027981 */ /* 0x001ee2000c1e1900 */
[----:B-1----:R-:W-:Y:S02]  /*01a0*/  IMAD R0, R0, UR6, RZ ;  /* 0x0000000600007c24 */ /* 0x002fe4000f8e02ff */
[----:B---3--:R-:W-:-:S04]  /*01b0*/  FFMA.SAT R4, R2, R7, 0.5 ;  /* 0x3f00000002047423 */ /* 0x008fc80000002007 */
[----:B------:R-:W-:-:S04]  /*01c0*/  FFMA.RM R4, R4, R9, 12582913 ;  /* 0x4b40000104047423 */ /* 0x000fc80000004009 */
[C---:B------:R-:W-:Y:S01]  /*01d0*/  FADD R7, R4.reuse, -12583039 ;  /* 0xcb40007f04077421 */ /* 0x040fe20000000000 */
[----:B------:R-:W-:-:S03]  /*01e0*/  SHF.L.U32 R4, R4, 0x17, RZ ;  /* 0x0000001704047819 */ /* 0x000fc600000006ff */
[----:B------:R-:W-:-:S04]  /*01f0*/  FFMA R7, R2, 1.4426950216293334961, -R7 ;  /* 0x3fb8aa3b02077823 */ /* 0x000fc80000000807 */
[----:B------:R-:W-:Y:S01]  /*0200*/  FFMA R7, R2, 1.925963033500011079e-08, R7 ;  /* 0x32a5706002077823 */ /* 0x000fe20000000007 */
[----:B--2---:R-:W-:-:S04]  /*0210*/  IADD3 R2, P0, PT, R0, UR8, RZ ;  /* 0x0000000800027c10 */ /* 0x004fc8000ff1e0ff */
[----:B------:R-:W-:Y:S01]  /*0220*/  LEA.HI.X.SX32 R3, R0, UR9, 0x1, P0 ;  /* 0x0000000900037c11 */ /* 0x000fe200080f0eff */
[----:B------:R-:W0:Y:S02]  /*0230*/  MUFU.EX2 R7, R7 ;  /* 0x0000000700077308 */ /* 0x000e240000000800 */
[----:B------:R-:W-:-:S04]  /*0240*/  IMAD.WIDE R2, R5, 0x4, R2 ;  /* 0x0000000405027825 */ /* 0x000fc800078e0202 */
[----:B0-----:R-:W-:-:S05]  /*0250*/  FMUL R5, R4, R7 ;  /* 0x0000000704057220 */ /* 0x001fca0000400000 */
[----:B------:R-:W-:Y:S01]  /*0260*/  STG.E desc[UR4][R2.64], R5 ;  /* 0x0000000502007986 */ /* 0x000fe2000c101904 */
[----:B------:R-:W-:Y:S05]  /*0270*/  EXIT ;  /* 0x000000000000794d */ /* 0x000fea0003800000 */
.L_x_0:
[----:B------:R-:W-:-:S00]  /*0280*/  BRA `(.L_x_0) ;  /* 0xfffffffc00fc7947 */ /* 0x000fc0000383ffff */
[----:B------:R-:W-:-:S00]  /*0290*/  NOP ;  /* 0x0000000000007918 */ /* 0x000fc00000000000 */
        /* <DEDUP_REMOVED lines=14> */
.L_x_34:


//--------------------- .text._Z25nppiExp_16s_C1RSfs_kernelPKsiPsiiii --------------------------
	.section	.text._Z25nppiExp_16s_C1RSfs_kernelPKsiPsiiii,"ax",@progbits
	.align	128
        .global         _Z25nppiExp_16s_C1RSfs_kernelPKsiPsiiii
        .type           _Z25nppiExp_16s_C1RSfs_kernelPKsiPsiiii,@function
        .size           _Z25nppiExp_16s_C1RSfs_kernelPKsiPsiiii,(.L_x_35 - _Z25nppiExp_16s_C1RSfs_kernelPKsiPsiiii)
        .other          _Z25nppiExp_16s_C1RSfs_kernelPKsiPsiiii,@"STO_CUDA_ENTRY STV_DEFAULT"
_Z25nppiExp_16s_C1RSfs_kernelPKsiPsiiii:
.text._Z25nppiExp_16s_C1RSfs_kernelPKsiPsiiii:
        /* <DEDUP_REMOVED lines=16> */
[----:B------:R-:W2:Y:S01]  /*0100*/  LDCU.64 UR6, c[0x0][0x358] ;  /* 0x00006b00ff0677ac */ /* 0x000ea20008000a00 */
[----:B------:R-:W-:Y:S01]  /*0110*/  HFMA2 R7, -RZ, RZ, 0.96630859375, -0.0022525787353515625 ;  /* 0x3bbb989dff077431 */ /* 0x000fe200000001ff */
[----:B------:R-:W-:Y:S01]  /*0120*/  MOV R9, 0x437c0000 ;  /* 0x437c000000097802 */ /* 0x000fe20000000f00 */
[----:B------:R-:W-:Y:S01]  /*0130*/  UMOV UR5, 0x1 ;  /* 0x0000000100057882 */ /* 0x000fe20000000000 */
[----:B------:R-:W3:Y:S01]  /*0140*/  LDCU.64 UR10, c[0x0][0x390] ;  /* 0x00007200ff0a77ac */ /* 0x000ee20008000a00 */
[----:B0-----:R-:W-:Y:S01]  /*0150*/  IMAD R3, R0, UR4, RZ ;  /* 0x0000000400037c24 */ /* 0x001fe2000f8e02ff */
[----:B------:R-:W0:Y:S04]  /*0160*/  LDCU UR4, c[0x0][0x3a4] ;  /* 0x00007480ff0477ac */ /* 0x000e280008000800 */
[C---:B-1----:R-:W-:Y:S01]  /*0170*/  IADD3 R2, P0, PT, R3.reuse, UR8, RZ ;  /* 0x0000000803027c10 */ /* 0x042fe2000ff1e0ff */
[----:B------:R-:W1:Y:S03]  /*0180*/  LDCU UR8, c[0x0][0x398] ;  /* 0x00007300ff0877ac */ /* 0x000e660008000800 */
[----:B------:R-:W-:-:S03]  /*0190*/  LEA.HI.X.SX32 R3, R3, UR9, 0x1, P0 ;  /* 0x0000000903037c11 */ /* 0x000fc600080f0eff */
[----:B------:R-:W-:-:S06]  /*01a0*/  IMAD.WIDE R2, R5, 0x2, R2 ;  /* 0x0000000205027825 */ /* 0x000fcc00078e0202 */
[----:B--2---:R2:W4:Y:S01]  /*01b0*/  LDG.E.U16 R2, desc[UR6][R2.64] ;  /* 0x0000000602027981 */ /* 0x004522000c1e1500 */
[----:B0-----:R-:W-:Y:S01]  /*01c0*/  USHF.L.U32 UR4, UR5, UR4, URZ ;  /* 0x0000000405047299 */ /* 0x001fe200080006ff */
[----:B-1----:R-:W-:-:S05]  /*01d0*/  IMAD R0, R0, UR8, RZ ;  /* 0x0000000800007c24 */ /* 0x002fca000f8e02ff */
[----:B--2---:R-:W-:Y:S01]  /*01e0*/  I2FP.F32.S32 R3, UR4 ;  /* 0x0000000400037c45 */ /* 0x004fe20008201400 */
[----:B----4-:R3:W0:Y:S02]  /*01f0*/  I2F.S16 R4, R2 ;  /* 0x0000000200047306 */ /* 0x0106240000101400 */
[----:B---3--:R-:W-:Y:S01]  /*0200*/  IADD3 R2, P0, PT, R0, UR10, RZ ;  /* 0x0000000a00027c10 */ /* 0x008fe2000ff1e0ff */
[----:B0-----:R-:W-:-:S04]  /*0210*/  FMUL R4, R4, 3.0517578125e-05 ;  /* 0x3800000004047820 */ /* 0x001fc80000400000 */
[----:B------:R-:W-:-:S04]  /*0220*/  FMUL R4, R4, 5 ;  /* 0x40a0000004047820 */ /* 0x000fc80000400000 */
[----:B------:R-:W-:-:S04]  /*0230*/  FFMA.SAT R6, R4, R7, 0.5 ;  /* 0x3f00000004067423 */ /* 0x000fc80000002007 */
[----:B------:R-:W-:-:S04]  /*0240*/  FFMA.RM R6, R6, R9, 12582913 ;  /* 0x4b40000106067423 */ /* 0x000fc80000004009 */
[C---:B------:R-:W-:Y:S01]  /*0250*/  FADD R7, R6.reuse, -12583039 ;  /* 0xcb40007f06077421 */ /* 0x040fe20000000000 */
[----:B------:R-:W-:-:S03]  /*0260*/  SHF.L.U32 R6, R6, 0x17, RZ ;  /* 0x0000001706067819 */ /* 0x000fc600000006ff */
[----:B------:R-:W-:-:S04]  /*0270*/  FFMA R7, R4, 1.4426950216293334961, -R7 ;  /* 0x3fb8aa3b04077823 */ /* 0x000fc80000000807 */
[----:B------:R-:W-:-:S06]  /*0280*/  FFMA R7, R4, 1.925963033500011079e-08, R7 ;  /* 0x32a5706004077823 */ /* 0x000fcc0000000007 */
[----:B------:R-:W0:Y:S02]  /*0290*/  MUFU.EX2 R7, R7 ;  /* 0x0000000700077308 */ /* 0x000e240000000800 */
[----:B0-----:R-:W-:-:S04]  /*02a0*/  FMUL R6, R6, R7 ;  /* 0x0000000706067220 */ /* 0x001fc80000400000 */
[----:B------:R-:W-:Y:S01]  /*02b0*/  FFMA R6, R6, R3, 0.5 ;  /* 0x3f00000006067423 */ /* 0x000fe20000000003 */
[----:B------:R-:W-:-:S05]  /*02c0*/  LEA.HI.X.SX32 R3, R0, UR11, 0x1, P0 ;  /* 0x0000000b00037c11 */ /* 0x000fca00080f0eff */
[----:B------:R-:W0:Y:S01]  /*02d0*/  F2I.TRUNC.NTZ R6, R6 ;  /* 0x0000000600067305 */ /* 0x000e22000020f100 */
[----:B------:R-:W-:Y:S01]  /*02e0*/  IMAD.WIDE R2, R5, 0x2, R2 ;  /* 0x0000000205027825 */ /* 0x000fe200078e0202 */
[----:B0-----:R-:W-:-:S04]  /*02f0*/  VIMNMX R0, PT, PT, R6, 0x7fff, PT ;  /* 0x00007fff06007848 */ /* 0x001fc80003fe0100 */
[----:B------:R-:W-:-:S05]  /*0300*/  VIMNMX R5, PT, PT, R0, -0x8000, !PT ;  /* 0xffff800000057848 */ /* 0x000fca0007fe0100 */
[----:B------:R-:W-:Y:S01]  /*0310*/  STG.E.U16 desc[UR6][R2.64], R5 ;  /* 0x0000000502007986 */ /* 0x000fe2000c101506 */
[----:B------:R-:W-:Y:S05]  /*0320*/  EXIT ;  /* 0x000000000000794d */ /* 0x000fea0003800000 */
.L_x_1:
        /* <DEDUP_REMOVED lines=13> */
.L_x_35:


//--------------------- .text._Z25nppiExp_16u_C1RSfs_kernelPKtiPtiiii --------------------------
	.section	.text._Z25nppiExp_16u_C1RSfs_kernelPKtiPtiiii,"ax",@progbits
	.align	128
        .global         _Z25nppiExp_16u_C1RSfs_kernelPKtiPtiiii
        .type           _Z25nppiExp_16u_C1RSfs_kernelPKtiPtiiii,@function
        .size           _Z25nppiExp_16u_C1RSfs_kernelPKtiPtiiii,(.L_x_32 - _Z25nppiExp_16u_C1RSfs_kernelPKtiPtiiii)
        .other          _Z25nppiExp_16u_C1RSfs_kernelPKtiPtiiii,@"STO_CUDA_ENTRY STV_DEFAULT"
_Z25nppiExp_16u_C1RSfs_kernelPKtiPtiiii:
.text._Z25nppiExp_16u_C1RSfs_kernelPKtiPtiiii:
        /* <DEDUP_REMOVED lines=17> */
[----:B0-----:R-:W-:Y:S01]  /*0110*/  IMAD R3, R0, UR4, RZ ;  /* 0x0000000400037c24 */ /* 0x001fe2000f8e02ff */
[----:B------:R-:W0:Y:S04]  /*0120*/  LDCU UR4, c[0x0][0x398] ;  /* 0x00007300ff0477ac */ /* 0x000e280008000800 */
[----:B-1----:R-:W-:-:S04]  /*0130*/  IADD3 R2, P0, PT, R3, UR8, RZ ;  /* 0x0000000803027c10 */ /* 0x002fc8000ff1e0ff */
[----:B------:R-:W-:Y:S01]  /*0140*/  LEA.HI.X.SX32 R3, R3, UR9, 0x1, P0 ;  /* 0x0000000903037c11 */ /* 0x000fe200080f0eff */
[----:B------:R-:W1:Y:S02]  /*0150*/  LDCU.64 UR8, c[0x0][0x390] ;  /* 0x00007200ff0877ac */ /* 0x000e640008000a00 */
[----:B------:R-:W-:-:S06]  /*0160*/  IMAD.WIDE R2, R7, 0x2, R2 ;  /* 0x0000000207027825 */ /* 0x000fcc00078e0202 */
[----:B--2---:R-:W2:Y:S01]  /*0170*/  LDG.E.U16 R2, desc[UR6][R2.64] ;  /* 0x0000000602027981 */ /* 0x004ea2000c1e1500 */
[----:B0-----:R-:W-:Y:S01]  /*0180*/  IMAD R5, R0, UR4, RZ ;  /* 0x0000000400057c24 */ /* 0x001fe2000f8e02ff */
[----:B------:R-:W-:Y:S01]  /*0190*/  BSSY.RECONVERGENT B1, `(.L_x_2) ;  /* 0x0000010000017945 */ /* 0x000fe20003800200 */
[----:B------:R-:W-:Y:S02]  /*01a0*/  IMAD.MOV.U32 R9, RZ, RZ, 0x37800080 ;  /* 0x37800080ff097424 */ /* 0x000fe400078e00ff */
[----:B------:R-:W-:-:S04]  /*01b0*/  IMAD.MOV.U32 R4, RZ, RZ, 0x477fff00 ;  /* 0x477fff00ff047424 */ /* 0x000fc800078e00ff */
[----:B------:R-:W-:-:S04]  /*01c0*/  FFMA R4, R9, -R4, 1 ;  /* 0x3f80000009047423 */ /* 0x000fc80000000804 */
[----:B------:R-:W-:Y:S01]  /*01d0*/  FFMA R9, R4, R9, 1.525902189314365387e-05 ;  /* 0x3780008004097423 */ /* 0x000fe20000000009 */
[----:B-1----:R-:W-:-:S04]  /*01e0*/  IADD3 R4, P1, PT, R5, UR8, RZ ;  /* 0x0000000805047c10 */ /* 0x002fc8000ff3e0ff */
[----:B------:R-:W-:Y:S02]  /*01f0*/  LEA.HI.X.SX32 R5, R5, UR9, 0x1, P1 ;  /* 0x0000000905057c11 */ /* 0x000fe400088f0eff */
[----:B--2---:R-:W-:Y:S01]  /*0200*/  I2FP.F32.U32 R0, R2 ;  /* 0x0000000200007245 */ /* 0x004fe20000201000 */
[----:B------:R-:W-:-:S03]  /*0210*/  IMAD.WIDE R2, R7, 0x2, R4 ;  /* 0x0000000207027825 */ /* 0x000fc600078e0204 */
[----:B------:R-:W0:Y:S01]  /*0220*/  FCHK P0, R0, 65535 ;  /* 0x477fff0000007902 */ /* 0x000e220000000000 */
[----:B------:R-:W-:-:S04]  /*0230*/  FFMA R6, R0, R9, RZ ;  /* 0x0000000900067223 */ /* 0x000fc800000000ff */
[----:B------:R-:W-:-:S04]  /*0240*/  FFMA R8, R6, -65535, R0 ;  /* 0xc77fff0006087823 */ /* 0x000fc80000000000 */
[----:B------:R-:W-:Y:S01]  /*0250*/  FFMA R6, R9, R8, R6 ;  /* 0x0000000809067223 */ /* 0x000fe20000000006 */
[----:B0-----:R-:W-:Y:S06]  /*0260*/  @!P0 BRA `(.L_x_3) ;  /* 0x0000000000088947 */ /* 0x001fec0003800000 */
[----:B------:R-:W-:-:S07]  /*0270*/  MOV R4, 0x290 ;  /* 0x0000029000047802 */ /* 0x000fce0000000f00 */
[----:B------:R-:W-:Y:S05]  /*0280*/  CALL.REL.NOINC `($__internal_0_$__cuda_sm3x_div_rn_noftz_f32_slowpath) ;  /* 0x0000000000547944 */ /* 0x000fea0003c00000 */
.L_x_3:
[----:B------:R-:W-:Y:S05]  /*0290*/  BSYNC.RECONVERGENT B1 ;  /* 0x0000000000017941 */ /* 0x000fea0003800200 */
.L_x_2:
[----:B------:R-:W-:Y:S02]  /*02a0*/  IMAD.MOV.U32 R5, RZ, RZ, 0x3bbb989d ;  /* 0x3bbb989dff057424 */ /* 0x000fe400078e00ff */
[----:B------:R-:W-:Y:S01]  /*02b0*/  FMUL R6, R6, 10 ;  /* 0x4120000006067820 */ /* 0x000fe20000400000 */
[----:B------:R-:W-:Y:S01]  /*02c0*/  IMAD.MOV.U32 R7, RZ, RZ, 0x437c0000 ;  /* 0x437c0000ff077424 */ /* 0x000fe200078e00ff */
[----:B------:R-:W0:Y:S02]  /*02d0*/  LDCU UR4, c[0x0][0x3a4] ;  /* 0x00007480ff0477ac */ /* 0x000e240008000800 */
[----:B------:R-:W-:Y:S01]  /*02e0*/  FFMA.SAT R0, R6, R5, 0.5 ;  /* 0x3f00000006007423 */ /* 0x000fe20000002005 */
[----:B------:R-:W-:-:S03]  /*02f0*/  UMOV UR5, 0x1 ;  /* 0x0000000100057882 */ /* 0x000fc60000000000 */
[----:B------:R-:W-:-:S04]  /*0300*/  FFMA.RM R0, R0, R7, 12582913 ;  /* 0x4b40000100007423 */ /* 0x000fc80000004007 */
[C---:B------:R-:W-:Y:S01]  /*0310*/  FADD R5, R0.reuse, -12583039 ;  /* 0xcb40007f00057421 */ /* 0x040fe20000000000 */
[----:B------:R-:W-:-:S03]  /*0320*/  IMAD.SHL.U32 R0, R0, 0x800000, RZ ;  /* 0x0080000000007824 */ /* 0x000fc600078e00ff */
[----:B------:R-:W-:-:S04]  /*0330*/  FFMA R5, R6, 1.4426950216293334961, -R5 ;  /* 0x3fb8aa3b06057823 */ /* 0x000fc80000000805 */
[----:B------:R-:W-:Y:S01]  /*0340*/  FFMA R5, R6, 1.925963033500011079e-08, R5 ;  /* 0x32a5706006057823 */ /* 0x000fe20000000005 */
[----:B0-----:R-:W-:-:S05]  /*0350*/  USHF.L.U32 UR4, UR5, UR4, URZ ;  /* 0x0000000405047299 */ /* 0x001fca00080006ff */
[----:B------:R-:W0:Y:S01]  /*0360*/  MUFU.EX2 R5, R5 ;  /* 0x0000000500057308 */ /* 0x000e220000000800 */
[----:B------:R-:W-:Y:S01]  /*0370*/  I2FP.F32.S32 R7, UR4 ;  /* 0x0000000400077c45 */ /* 0x000fe20008201400 */
[----:B0-----:R-:W-:-:S04]  /*0380*/  FMUL R0, R0, R5 ;  /* 0x0000000500007220 */ /* 0x001fc80000400000 */
[----:B------:R-:W-:-:S06]  /*0390*/  FFMA R0, R0, R7, 0.5 ;  /* 0x3f00000000007423 */ /* 0x000fcc0000000007 */
[----:B------:R-:W0:Y:S02]  /*03a0*/  F2I.TRUNC.NTZ R0, R0 ;  /* 0x0000000000007305 */ /* 0x000e24000020f100 */
[----:B0-----:R-:W-:-:S05]  /*03b0*/  VIMNMX R7, PT, PT, R0, 0xffff, PT ;  /* 0x0000ffff00077848 */ /* 0x001fca0003fe0100 */
[----:B------:R-:W-:Y:S01]  /*03c0*/  STG.E.U16 desc[UR6][R2.64], R7 ;  /* 0x0000000702007986 */ /* 0x000fe2000c101506 */
[----:B------:R-:W-:Y:S05]  /*03d0*/  EXIT ;  /* 0x000000000000794d */ /* 0x000fea0003800000 */
        .weak           $__internal_0_$__cuda_sm3x_div_rn_noftz_f32_slowpath
        .type           $__internal_0_$__cuda_sm3x_div_rn_noftz_f32_slowpath,@function
        .size           $__internal_0_$__cuda_sm3x_div_rn_noftz_f32_slowpath,(.L_x_32 - $__internal_0_$__cuda_sm3x_div_rn_noftz_f32_slowpath)
$__internal_0_$__cuda_sm3x_div_rn_noftz_f32_slowpath:
[----:B------:R-:W-:Y:S01]  /*03e0*/  SHF.R.U32.HI R5, RZ, 0x17, R0 ;  /* 0x00000017ff057819 */ /* 0x000fe20000011600 */
[----:B------:R-:W-:Y:S04]  /*03f0*/  BSSY.RECONVERGENT B0, `(.L_x_4) ;  /* 0x000005c000007945 */ /* 0x000fe80003800200 */
[----:B------:R-:W-:Y:S01]  /*0400*/  BSSY.RELIABLE B2, `(.L_x_5) ;  /* 0x000001a000027945 */ /* 0x000fe20003800100 */
[----:B------:R-:W-:Y:S02]  /*0410*/  MOV R6, R0 ;  /* 0x0000000000067202 */ /* 0x000fe40000000f00 */
[----:B------:R-:W-:-:S05]  /*0420*/  LOP3.LUT R5, R5, 0xff, RZ, 0xc0, !PT ;  /* 0x000000ff05057812 */ /* 0x000fca00078ec0ff */
[----:B------:R-:W-:-:S05]  /*0430*/  VIADD R8, R5, 0xffffffff ;  /* 0xffffffff05087836 */ /* 0x000fca0000000000 */
[----:B------:R-:W-:-:S13]  /*0440*/  ISETP.GT.U32.OR P0, PT, R8, 0xfd, !PT ;  /* 0x000000fd0800780c */ /* 0x000fda0007f04470 */
[----:B------:R-:W-:Y:S01]  /*0450*/  @!P0 IMAD.MOV.U32 R7, RZ, RZ, RZ ;  /* 0x000000ffff078224 */ /* 0x000fe200078e00ff */
[----:B------:R-:W-:Y:S06]  /*0460*/  @!P0 BRA `(.L_x_6) ;  /* 0x00000000004c8947 */ /* 0x000fec0003800000 */
[----:B------:R-:W-:-:S13]  /*0470*/  FSETP.GTU.FTZ.AND P0, PT, |R0|, +INF , PT ;  /* 0x7f8000000000780b */ /* 0x000fda0003f1c200 */
[----:B------:R-:W-:Y:S05]  /*0480*/  @P0 BREAK.RELIABLE B2 ;  /* 0x0000000000020942 */ /* 0x000fea0003800100 */
[----:B------:R-:W-:Y:S05]  /*0490*/  @P0 BRA `(.L_x_7) ;  /* 0x0000000400400947 */ /* 0x000fea0003800000 */
[----:B------:R-:W-:-:S05]  /*04a0*/  IMAD.MOV.U32 R7, RZ, RZ, 0x477fff00 ;  /* 0x477fff00ff077424 */ /* 0x000fca00078e00ff */
[----:B------:R-:W-:-:S13]  /*04b0*/  LOP3.LUT P0, RZ, R7, 0x7fffffff, R6, 0xc8, !PT ;  /* 0x7fffffff07ff7812 */ /* 0x000fda000780c806 */
[----:B------:R-:W-:Y:S05]  /*04c0*/  @!P0 BREAK.RELIABLE B2 ;  /* 0x0000000000028942 */ /* 0x000fea0003800100 */
[----:B------:R-:W-:Y:S05]  /*04d0*/  @!P0 BRA `(.L_x_8) ;  /* 0x0000000400288947 */ /* 0x000fea0003800000 */
[----:B------:R-:W-:-:S13]  /*04e0*/  LOP3.LUT P0, RZ, R6, 0x7fffffff, RZ, 0xc0, !PT ;  /* 0x7fffffff06ff7812 */ /* 0x000fda000780c0ff */
[----:B------:R-:W-:Y:S05]  /*04f0*/  @!P0 BREAK.RELIABLE B2 ;  /* 0x0000000000028942 */ /* 0x000fea0003800100 */
[----:B------:R-:W-:Y:S05]  /*0500*/  @!P0 BRA `(.L_x_9) ;  /* 0x0000000400148947 */ /* 0x000fea0003800000 */
[----:B------:R-:W-:Y:S02]  /*0510*/  FSETP.NEU.FTZ.AND P0, PT, |R0|, +INF , PT ;  /* 0x7f8000000000780b */ /* 0x000fe40003f1d200 */
[----:B------:R-:W-:-:S04]  /*0520*/  LOP3.LUT P1, RZ, R7, 0x7fffffff, RZ, 0xc0, !PT ;  /* 0x7fffffff07ff7812 */ /* 0x000fc8000782c0ff */
[----:B------:R-:W-:-:S13]  /*0530*/  PLOP3.LUT P0, PT, P0, P1, PT, 0x2f, 0xf2 ;  /* 0x0000000000f2781c */ /* 0x000fda0000702577 */
[----:B------:R-:W-:Y:S05]  /*0540*/  @P0 BREAK.RELIABLE B2 ;  /* 0x0000000000020942 */ /* 0x000fea0003800100 */
[----:B------:R-:W-:Y:S05]  /*0550*/  @P0 BRA `(.L_x_10) ;  /* 0x0000000000f40947 */ /* 0x000fea0003800000 */
[----:B------:R-:W-:-:S13]  /*0560*/  ISETP.GE.AND P0, PT, R8, RZ, PT ;  /* 0x000000ff0800720c */ /* 0x000fda0003f06270 */
[----:B------:R-:W-:Y:S02]  /*0570*/  @P0 IMAD.MOV.U32 R7, RZ, RZ, RZ ;  /* 0x000000ffff070224 */ /* 0x000fe400078e00ff */
[----:B------:R-:W-:Y:S01]  /*0580*/  @!P0 FFMA R6, R0, 1.84467440737095516160e+19, RZ ;  /* 0x5f80000000068823 */ /* 0x000fe200000000ff */
[----:B------:R-:W-:-:S07]  /*0590*/  @!P0 IMAD.MOV.U32 R7, RZ, RZ, -0x40 ;  /* 0xffffffc0ff078424 */ /* 0x000fce00078e00ff */
.L_x_6:
[----:B------:R-:W-:Y:S05]  /*05a0*/  BSYNC.RELIABLE B2 ;  /* 0x0000000000027941 */ /* 0x000fea0003800100 */
.L_x_5:
[----:B------:R-:W-:Y:S01]  /*05b0*/  UMOV UR4, 0x477fff00 ;  /* 0x477fff0000047882 */ /* 0x000fe20000000000 */
[----:B------:R-:W-:Y:S01]  /*05c0*/  IADD3 R5, PT, PT, R5, -0x7f, RZ ;  /* 0xffffff8105057810 */ /* 0x000fe20007ffe0ff */
[----:B------:R-:W-:Y:S01]  /*05d0*/  UIADD3 UR4, UPT, UPT, UR4, -0x7800000, URZ ;  /* 0xf880000004047890 */ /* 0x000fe2000fffe0ff */
[----:B------:R-:W-:Y:S02]  /*05e0*/  BSSY.RECONVERGENT B2, `(.L_x_11) ;  /* 0x0000033000027945 */ /* 0x000fe40003800200 */
[----:B------:R-:W-:Y:S01]  /*05f0*/  IADD3 R7, PT, PT, R7, -0xf, R5 ;  /* 0xfffffff107077810 */ /* 0x000fe20007ffe005 */
[----:B------:R-:W-:Y:S02]  /*0600*/  IMAD R0, R5, -0x800000, R6 ;  /* 0xff80000005007824 */ /* 0x000fe400078e0206 */
[----:B------:R-:W-:-:S03]  /*0610*/  FADD.FTZ R9, -RZ, -UR4 ;  /* 0x80000004ff097e21 */ /* 0x000fc60008010100 */
[----:B------:R-:W0:Y:S02]  /*0620*/  MUFU.RCP R8, UR4 ;  /* 0x0000000400087d08 */ /* 0x000e240008001000 */
[----:B0-----:R-:W-:-:S04]  /*0630*/  FFMA R11, R8, R9, 1 ;  /* 0x3f800000080b7423 */ /* 0x001fc80000000009 */
[----:B------:R-:W-:-:S04]  /*0640*/  FFMA R11, R8, R11, R8 ;  /* 0x0000000b080b7223 */ /* 0x000fc80000000008 */
[----:B------:R-:W-:-:S04]  /*0650*/  FFMA R6, R0, R11, RZ ;  /* 0x0000000b00067223 */ /* 0x000fc800000000ff */
[----:B------:R-:W-:-:S04]  /*0660*/  FFMA R8, R9, R6, R0 ;  /* 0x0000000609087223 */ /* 0x000fc80000000000 */
[----:B------:R-:W-:-:S04]  /*0670*/  FFMA R8, R11, R8, R6 ;  /* 0x000000080b087223 */ /* 0x000fc80000000006 */
[----:B------:R-:W-:-:S04]  /*0680*/  FFMA R9, R9, R8, R0 ;  /* 0x0000000809097223 */ /* 0x000fc80000000000 */
[----:B------:R-:W-:-:S05]  /*0690*/  FFMA R6, R11, R9, R8 ;  /* 0x000000090b067223 */ /* 0x000fca0000000008 */
[----:B------:R-:W-:-:S04]  /*06a0*/  SHF.R.U32.HI R0, RZ, 0x17, R6 ;  /* 0x00000017ff007819 */ /* 0x000fc80000011606 */
[----:B------:R-:W-:-:S05]  /*06b0*/  LOP3.LUT R0, R0, 0xff, RZ, 0xc0, !PT ;  /* 0x000000ff00007812 */ /* 0x000fca00078ec0ff */
[----:B------:R-:W-:-:S04]  /*06c0*/  IMAD.IADD R10, R0, 0x1, R7 ;  /* 0x00000001000a7824 */ /* 0x000fc800078e0207 */
[----:B------:R-:W-:-:S05]  /*06d0*/  VIADD R0, R10, 0xffffffff ;  /* 0xffffffff0a007836 */ /* 0x000fca0000000000 */
[----:B------:R-:W-:-:S13]  /*06e0*/  ISETP.GE.U32.AND P0, PT, R0, 0xfe, PT ;  /* 0x000000fe0000780c */ /* 0x000fda0003f06070 */
[----:B------:R-:W-:Y:S05]  /*06f0*/  @!P0 BRA `(.L_x_12) ;  /* 0x0000000000808947 */ /* 0x000fea0003800000 */
[----:B------:R-:W-:-:S13]  /*0700*/  ISETP.GT.AND P0, PT, R10, 0xfe, PT ;  /* 0x000000fe0a00780c */ /* 0x000fda0003f04270 */
[----:B------:R-:W-:Y:S05]  /*0710*/  @P0 BRA `(.L_x_13) ;  /* 0x00000000006c0947 */ /* 0x000fea0003800000 */
[----:B------:R-:W-:-:S13]  /*0720*/  ISETP.GE.AND P0, PT, R10, 0x1, PT ;  /* 0x000000010a00780c */ /* 0x000fda0003f06270 */
[----:B------:R-:W-:Y:S05]  /*0730*/  @P0 BRA `(.L_x_14) ;  /* 0x0000000000740947 */ /* 0x000fea0003800000 */
[----:B------:R-:W-:Y:S02]  /*0740*/  ISETP.GE.AND P0, PT, R10, -0x18, PT ;  /* 0xffffffe80a00780c */ /* 0x000fe40003f06270 */
[----:B------:R-:W-:-:S11]  /*0750*/  LOP3.LUT R6, R6, 0x80000000, RZ, 0xc0, !PT ;  /* 0x8000000006067812 */ /* 0x000fd600078ec0ff */
[----:B------:R-:W-:Y:S05]  /*0760*/  @!P0 BRA `(.L_x_14) ;  /* 0x0000000000688947 */ /* 0x000fea0003800000 */
[CC--:B------:R-:W-:Y:S01]  /*0770*/  FFMA.RZ R0, R11.reuse, R9.reuse, R8 ;  /* 0x000000090b007223 */ /* 0x0c0fe2000000c008 */
[----:B------:R-:W-:Y:S01]  /*0780*/  IMAD.MOV R7, RZ, RZ, -R10 ;  /* 0x000000ffff077224 */ /* 0x000fe200078e0a0a */
[C---:B------:R-:W-:Y:S02]  /*0790*/  ISETP.NE.AND P2, PT, R10.reuse, RZ, PT ;  /* 0x000000ff0a00720c */ /* 0x040fe40003f45270 */
[----:B------:R-:W-:Y:S02]  /*07a0*/  ISETP.NE.AND P1, PT, R10, RZ, PT ;  /* 0x000000ff0a00720c */ /* 0x000fe40003f25270 */
[----:B------:R-:W-:Y:S01]  /*07b0*/  LOP3.LUT R5, R0, 0x7fffff, RZ, 0xc0, !PT ;  /* 0x007fffff00057812 */ /* 0x000fe200078ec0ff */
[CCC-:B------:R-:W-:Y:S01]  /*07c0*/  FFMA.RP R0, R11.reuse, R9.reuse, R8.reuse ;  /* 0x000000090b007223 */ /* 0x1c0fe20000008008 */
[----:B------:R-:W-:Y:S01]  /*07d0*/  FFMA.RM R11, R11, R9, R8 ;  /* 0x000000090b0b7223 */ /* 0x000fe20000004008 */
[----:B------:R-:W-:Y:S01]  /*07e0*/  VIADD R8, R10, 0x20 ;  /* 0x000000200a087836 */ /* 0x000fe20000000000 */
[----:B------:R-:W-:-:S03]  /*07f0*/  LOP3.LUT R5, R5, 0x800000, RZ, 0xfc, !PT ;  /* 0x0080000005057812 */ /* 0x000fc600078efcff */
[----:B------:R-:W-:Y:S02]  /*0800*/  FSETP.NEU.FTZ.AND P0, PT, R0, R11, PT ;  /* 0x0000000b0000720b */ /* 0x000fe40003f1d000 */
[----:B------:R-:W-:Y:S02]  /*0810*/  SHF.L.U32 R8, R5, R8, RZ ;  /* 0x0000000805087219 */ /* 0x000fe400000006ff */
[----:B------:R-:W-:Y:S02]  /*0820*/  SEL R0, R7, RZ, P2 ;  /* 0x000000ff07007207 */ /* 0x000fe40001000000 */
[----:B------:R-:W-:Y:S02]  /*0830*/  ISETP.NE.AND P1, PT, R8, RZ, P1 ;  /* 0x000000ff0800720c */ /* 0x000fe40000f25270 */
[----:B------:R-:W-:Y:S02]  /*0840*/  SHF.R.U32.HI R0, RZ, R0, R5 ;  /* 0x00000000ff007219 */ /* 0x000fe40000011605 */
[----:B------:R-:W-:-:S02]  /*0850*/  PLOP3.LUT P0, PT, P0, P1, PT, 0xf8, 0x8f ;  /* 0x00000000008f781c */ /* 0x000fc40000703f70 */
[----:B------:R-:W-:Y:S02]  /*0860*/  SHF.R.U32.HI R8, RZ, 0x1, R0 ;  /* 0x00000001ff087819 */ /* 0x000fe40000011600 */
[----:B------:R-:W-:-:S04]  /*0870*/  SEL R5, RZ, 0x1, !P0 ;  /* 0x00000001ff057807 */ /* 0x000fc80004000000 */
[----:B------:R-:W-:-:S04]  /*0880*/  LOP3.LUT R5, R5, 0x1, R8, 0xf8, !PT ;  /* 0x0000000105057812 */ /* 0x000fc800078ef808 */
[----:B------:R-:W-:-:S04]  /*0890*/  LOP3.LUT R5, R5, R0, RZ, 0xc0, !PT ;  /* 0x0000000005057212 */ /* 0x000fc800078ec0ff */
[----:B------:R-:W-:-:S04]  /*08a0*/  IADD3 R5, PT, PT, R8, R5, RZ ;  /* 0x0000000508057210 */ /* 0x000fc80007ffe0ff */
[----:B------:R-:W-:Y:S01]  /*08b0*/  LOP3.LUT R6, R5, R6, RZ, 0xfc, !PT ;  /* 0x0000000605067212 */ /* 0x000fe200078efcff */
[----:B------:R-:W-:Y:S06]  /*08c0*/  BRA `(.L_x_14) ;  /* 0x0000000000107947 */ /* 0x000fec0003800000 */
.L_x_13:
[----:B------:R-:W-:-:S04]  /*08d0*/  LOP3.LUT R6, R6, 0x80000000, RZ, 0xc0, !PT ;  /* 0x8000000006067812 */ /* 0x000fc800078ec0ff */
[----:B------:R-:W-:Y:S01]  /*08e0*/  LOP3.LUT R6, R6, 0x7f800000, RZ, 0xfc, !PT ;  /* 0x7f80000006067812 */ /* 0x000fe200078efcff */
[----:B------:R-:W-:Y:S06]  /*08f0*/  BRA `(.L_x_14) ;  /* 0x0000000000047947 */ /* 0x000fec0003800000 */
.L_x_12:
[----:B------:R-:W-:-:S07]  /*0900*/  IMAD R6, R7, 0x800000, R6 ;  /* 0x0080000007067824 */ /* 0x000fce00078e0206 */
.L_x_14:
[----:B------:R-:W-:Y:S05]  /*0910*/  BSYNC.RECONVERGENT B2 ;  /* 0x0000000000027941 */ /* 0x000fea0003800200 */
.L_x_11:
[----:B------:R-:W-:Y:S05]  /*0920*/  BRA `(.L_x_15) ;  /* 0x0000000000207947 */ /* 0x000fea0003800000 */
.L_x_10:
[----:B------:R-:W-:-:S04]  /*0930*/  LOP3.LUT R6, R7, 0x80000000, R6, 0x48, !PT ;  /* 0x8000000007067812 */ /* 0x000fc800078e4806 */
[----:B------:R-:W-:Y:S01]  /*0940*/  LOP3.LUT R6, R6, 0x7f800000, RZ, 0xfc, !PT ;  /* 0x7f80000006067812 */ /* 0x000fe200078efcff */
[----:B------:R-:W-:Y:S06]  /*0950*/  BRA `(.L_x_15) ;  /* 0x0000000000147947 */ /* 0x000fec0003800000 */
.L_x_9:
[----:B------:R-:W-:Y:S01]  /*0960*/  LOP3.LUT R6, R7, 0x80000000, R6, 0x48, !PT ;  /* 0x8000000007067812 */ /* 0x000fe200078e4806 */
[----:B------:R-:W-:Y:S06]  /*0970*/  BRA `(.L_x_15) ;  /* 0x00000000000c7947 */ /* 0x000fec0003800000 */
.L_x_8:
[----:B------:R-:W0:Y:S01]  /*0980*/  MUFU.RSQ R6, -QNAN ;  /* 0xffc0000000067908 */ /* 0x000e220000001400 */
[----:B------:R-:W-:Y:S05]  /*0990*/  BRA `(.L_x_15) ;  /* 0x0000000000047947 */ /* 0x000fea0003800000 */
.L_x_7:
[----:B------:R-:W-:-:S07]  /*09a0*/  FADD.FTZ R6, R0, 65535 ;  /* 0x477fff0000067421 */ /* 0x000fce0000010000 */
.L_x_15:
[----:B------:R-:W-:Y:S05]  /*09b0*/  BSYNC.RECONVERGENT B0 ;  /* 0x0000000000007941 */ /* 0x000fea0003800200 */
.L_x_4:
[----:B------:R-:W-:-:S04]  /*09c0*/  IMAD.MOV.U32 R5, RZ, RZ, 0x0 ;  /* 0x00000000ff057424 */ /* 0x000fc800078e00ff */
[----:B0-----:R-:W-:Y:S05]  /*09d0*/  RET.REL.NODEC R4 `(_Z25nppiExp_16u_C1RSfs_kernelPKtiPtiiii) ;  /* 0xfffffff404887950 */ /* 0x001fea0003c3ffff */
.L_x_16:
        /* <DEDUP_REMOVED lines=10> */
.L_x_32:


//--------------------- .text._Z24nppiExp_8u_C1RSfs_kernelPKhiPhiiii --------------------------
	.section	.text._Z24nppiExp_8u_C1RSfs_kernelPKhiPhiiii,"ax",@progbits
	.align	128
        .global         _Z24nppiExp_8u_C1RSfs_kernelPKhiPhiiii
        .type           _Z24nppiExp_8u_C1RSfs_kernelPKhiPhiiii,@function
        .size           _Z24nppiExp_8u_C1RSfs_kernelPKhiPhiiii,(.L_x_33 - _Z24nppiExp_8u_C1RSfs_kernelPKhiPhiiii)
        .other          _Z24nppiExp_8u_C1RSfs_kernelPKhiPhiiii,@"STO_CUDA_ENTRY STV_DEFAULT"
_Z24nppiExp_8u_C1RSfs_kernelPKhiPhiiii:
.text._Z24nppiExp_8u_C1RSfs_kernelPKhiPhiiii:
        /* <DEDUP_REMOVED lines=15> */
[--C-:B------:R-:W-:Y:S01]  /*00f0*/  SHF.R.S32.HI R9, RZ, 0x1f, R4.reuse ;  /* 0x0000001fff097819 */ /* 0x100fe20000011404 */
[----:B------:R-:W1:Y:S01]  /*0100*/  LDCU.64 UR8, c[0x0][0x380] ;  /* 0x00007000ff0877ac */ /* 0x000e620008000a00 */
[----:B------:R-:W2:Y:S01]  /*0110*/  LDCU.64 UR6, c[0x0][0x358] ;  /* 0x00006b00ff0677ac */ /* 0x000ea20008000a00 */
[----:B0-----:R-:W-:Y:S01]  /*0120*/  IMAD R3, R5, UR4, RZ ;  /* 0x0000000405037c24 */ /* 0x001fe2000f8e02ff */
[----:B------:R-:W0:Y:S04]  /*0130*/  LDCU UR4, c[0x0][0x398] ;  /* 0x00007300ff0477ac */ /* 0x000e280008000800 */
[----:B------:R-:W-:Y:S02]  /*0140*/  SHF.R.S32.HI R0, RZ, 0x1f, R3 ;  /* 0x0000001fff007819 */ /* 0x000fe40000011403 */
[----:B-1----:R-:W-:-:S04]  /*0150*/  IADD3 R2, P0, P1, R3, UR8, R4 ;  /* 0x0000000803027c10 */ /* 0x002fc8000f91e004 */
[----:B------:R-:W-:Y:S01]  /*0160*/  IADD3.X R3, PT, PT, R0, UR9, R9, P0, P1 ;  /* 0x0000000900037c10 */ /* 0x000fe200087e2409 */
[----:B------:R-:W1:Y:S04]  /*0170*/  LDCU.64 UR8, c[0x0][0x390] ;  /* 0x00007200ff0877ac */ /* 0x000e680008000a00 */
[----:B--2---:R1:W2:Y:S01]  /*0180*/  LDG.E.U8 R0, desc[UR6][R2.64] ;  /* 0x0000000602007981 */ /* 0x0042a2000c1e1100 */
[----:B------:R-:W-:Y:S01]  /*0190*/  IMAD.MOV.U32 R7, RZ, RZ, 0x3b808081 ;  /* 0x3b808081ff077424 */ /* 0x000fe200078e00ff */
[----:B------:R-:W-:Y:S01]  /*01a0*/  BSSY.RECONVERGENT B1, `(.L_x_17) ;  /* 0x0000011000017945 */ /* 0x000fe20003800200 */
[----:B------:R-:W-:Y:S02]  /*01b0*/  IMAD.MOV.U32 R6, RZ, RZ, 0x437f0000 ;  /* 0x437f0000ff067424 */ /* 0x000fe400078e00ff */
[----:B0-----:R-:W-:-:S02]  /*01c0*/  IMAD R5, R5, UR4, RZ ;  /* 0x0000000405057c24 */ /* 0x001fc4000f8e02ff */
[----:B------:R-:W-:-:S03]  /*01d0*/  FFMA R6, R7, -R6, 1 ;  /* 0x3f80000007067423 */ /* 0x000fc60000000806 */
[----:B------:R-:W-:Y:S01]  /*01e0*/  SHF.R.S32.HI R8, RZ, 0x1f, R5 ;  /* 0x0000001fff087819 */ /* 0x000fe20000011405 */
[----:B------:R-:W-:Y:S01]  /*01f0*/  FFMA R7, R6, R7, 0.0039215688593685626984 ;  /* 0x3b80808106077423 */ /* 0x000fe20000000007 */
[----:B-1----:R-:W-:-:S04]  /*0200*/  IADD3 R2, P1, P2, R5, UR8, R4 ;  /* 0x0000000805027c10 */ /* 0x002fc8000fa3e004 */
[----:B------:R-:W-:Y:S02]  /*0210*/  IADD3.X R3, PT, PT, R8, UR9, R9, P1, P2 ;  /* 0x0000000908037c10 */ /* 0x000fe40008fe4409 */
[----:B--2---:R-:W-:-:S04]  /*0220*/  I2FP.F32.U32 R0, R0 ;  /* 0x0000000000007245 */ /* 0x004fc80000201000 */
[----:B------:R-:W0:Y:S01]  /*0230*/  FCHK P0, R0, 255 ;  /* 0x437f000000007902 */ /* 0x000e220000000000 */
[----:B------:R-:W-:-:S04]  /*0240*/  FFMA R6, R0, R7, RZ ;  /* 0x0000000700067223 */ /* 0x000fc800000000ff */
[----:B------:R-:W-:-:S04]  /*0250*/  FFMA R4, R6, -255, R0 ;  /* 0xc37f000006047823 */ /* 0x000fc80000000000 */
[----:B------:R-:W-:Y:S01]  /*0260*/  FFMA R4, R7, R4, R6 ;  /* 0x0000000407047223 */ /* 0x000fe20000000006 */
[----:B0-----:R-:W-:Y:S06]  /*0270*/  @!P0 BRA `(.L_x_18) ;  /* 0x00000000000c8947 */ /* 0x001fec0003800000 */
[----:B------:R-:W-:-:S07]  /*0280*/  MOV R4, 0x2a0 ;  /* 0x000002a000047802 */ /* 0x000fce0000000f00 */
[----:B------:R-:W-:Y:S05]  /*0290*/  CALL.REL.NOINC `($__internal_1_$__cuda_sm3x_div_rn_noftz_f32_slowpath) ;  /* 0x0000000000587944 */ /* 0x000fea0003c00000 */
[----:B------:R-:W-:-:S07]  /*02a0*/  IMAD.MOV.U32 R4, RZ, RZ, R6 ;  /* 0x000000ffff047224 */ /* 0x000fce00078e0006 */
.L_x_18:
[----:B------:R-:W-:Y:S05]  /*02b0*/  BSYNC.RECONVERGENT B1 ;  /* 0x0000000000017941 */ /* 0x000fea0003800200 */
.L_x_17:
        /* <DEDUP_REMOVED lines=18> */
[----:B------:R-:W-:Y:S01]  /*03e0*/  STG.E.U8 desc[UR6][R2.64], R7 ;  /* 0x0000000702007986 */ /* 0x000fe2000c101106 */
[----:B------:R-:W-:Y:S05]  /*03f0*/  EXIT ;  /* 0x000000000000794d */ /* 0x000fea0003800000 */
        .weak           $__internal_1_$__cuda_sm3x_div_rn_noftz_f32_slowpath
        .type           $__internal_1_$__cuda_sm3x_div_rn_noftz_f32_slowpath,@function
        .size           $__internal_1_$__cuda_sm3x_div_rn_noftz_f32_slowpath,(.L_x_33 - $__internal_1_$__cuda_sm3x_div_rn_noftz_f32_slowpath)
$__internal_1_$__cuda_sm3x_div_rn_noftz_f32_slowpath:
[--C-:B------:R-:W-:Y:S01]  /*0400*/  SHF.R.U32.HI R5, RZ, 0x17, R0.reuse ;  /* 0x00000017ff057819 */ /* 0x100fe20000011600 */
[----:B------:R-:W-:Y:S04]  /*0410*/  BSSY.RECONVERGENT B0, `(.L_x_19) ;  /* 0x000005c000007945 */ /* 0x000fe80003800200 */
[----:B------:R-:W-:Y:S01]  /*0420*/  BSSY.RELIABLE B2, `(.L_x_20) ;  /* 0x000001a000027945 */ /* 0x000fe20003800100 */
[----:B------:R-:W-:Y:S01]  /*0430*/  IMAD.MOV.U32 R6, RZ, RZ, R0 ;  /* 0x000000ffff067224 */ /* 0x000fe200078e0000 */
        /* <DEDUP_REMOVED lines=24> */
.L_x_21:
[----:B------:R-:W-:Y:S05]  /*05c0*/  BSYNC.RELIABLE B2 ;  /* 0x0000000000027941 */ /* 0x000fea0003800100 */
.L_x_20:
[----:B------:R-:W-:Y:S01]  /*05d0*/  UMOV UR4, 0x437f0000 ;  /* 0x437f000000047882 */ /* 0x000fe20000000000 */
[----:B------:R-:W-:Y:S01]  /*05e0*/  VIADD R5, R5, 0xffffff81 ;  /* 0xffffff8105057836 */ /* 0x000fe20000000000 */
[----:B------:R-:W-:Y:S01]  /*05f0*/  UIADD3 UR4, UPT, UPT, UR4, -0x3800000, URZ ;  /* 0xfc80000004047890 */ /* 0x000fe2000fffe0ff */
[----:B------:R-:W-:Y:S02]  /*0600*/  BSSY.RECONVERGENT B2, `(.L_x_26) ;  /* 0x0000033000027945 */ /* 0x000fe40003800200 */
[----:B------:R-:W-:Y:S01]  /*0610*/  IMAD R0, R5, -0x800000, R6 ;  /* 0xff80000005007824 */ /* 0x000fe200078e0206 */
[----:B------:R-:W-:Y:S02]  /*0620*/  IADD3 R7, PT, PT, R7, -0x7, R5 ;  /* 0xfffffff907077810 */ /* 0x000fe40007ffe005 */
        /* <DEDUP_REMOVED lines=40> */
[----:B------:R-:W-:-:S05]  /*08b0*/  LOP3.LUT R5, R5, R0, RZ, 0xc0, !PT ;  /* 0x0000000005057212 */ /* 0x000fca00078ec0ff */
[----:B------:R-:W-:-:S05]  /*08c0*/  IMAD.IADD R5, R8, 0x1, R5 ;  /* 0x0000000108057824 */ /* 0x000fca00078e0205 */
[----:B------:R-:W-:Y:S01]  /*08d0*/  LOP3.LUT R6, R5, R6, RZ, 0xfc, !PT ;  /* 0x0000000605067212 */ /* 0x000fe200078efcff */
[----:B------:R-:W-:Y:S06]  /*08e0*/  BRA `(.L_x_29) ;  /* 0x0000000000107947 */ /* 0x000fec0003800000 */
.L_x_28:
[----:B------:R-:W-:-:S04]  /*08f0*/  LOP3.LUT R6, R6, 0x80000000, RZ, 0xc0, !PT ;  /* 0x8000000006067812 */ /* 0x000fc800078ec0ff */
[----:B------:R-:W-:Y:S01]  /*0900*/  LOP3.LUT R6, R6, 0x7f800000, RZ, 0xfc, !PT ;  /* 0x7f80000006067812 */ /* 0x000fe200078efcff */
[----:B------:R-:W-:Y:S06]  /*0910*/  BRA `(.L_x_29) ;  /* 0x0000000000047947 */ /* 0x000fec0003800000 */
.L_x_27:
[----:B------:R-:W-:-:S07]  /*0920*/  IMAD R6, R7, 0x800000, R6 ;  /* 0x0080000007067824 */ /* 0x000fce00078e0206 */
.L_x_29:
[----:B------:R-:W-:Y:S05]  /*0930*/  BSYNC.RECONVERGENT B2 ;  /* 0x0000000000027941 */ /* 0x000fea0003800200 */
.L_x_26:
[----:B------:R-:W-:Y:S05]  /*0940*/  BRA `(.L_x_30) ;  /* 0x0000000000207947 */ /* 0x000fea0003800000 */
.L_x_25:
[----:B------:R-:W-:-:S04]  /*0950*/  LOP3.LUT R6, R7, 0x80000000, R6, 0x48, !PT ;  /* 0x8000000007067812 */ /* 0x000fc800078e4806 */
[----:B------:R-:W-:Y:S01]  /*0960*/  LOP3.LUT R6, R6, 0x7f800000, RZ, 0xfc, !PT ;  /* 0x7f80000006067812 */ /* 0x000fe200078efcff */
[----:B------:R-:W-:Y:S06]  /*0970*/  BRA `(.L_x_30) ;  /* 0x0000000000147947 */ /* 0x000fec0003800000 */
.L_x_24:
[----:B------:R-:W-:Y:S01]  /*0980*/  LOP3.LUT R6, R7, 0x80000000, R6, 0x48, !PT ;  /* 0x8000000007067812 */ /* 0x000fe200078e4806 */
[----:B------:R-:W-:Y:S06]  /*0990*/  BRA `(.L_x_30) ;  /* 0x00000000000c7947 */ /* 0x000fec0003800000 */
.L_x_23:
[----:B------:R-:W0:Y:S01]  /*09a0*/  MUFU.RSQ R6, -QNAN ;  /* 0xffc0000000067908 */ /* 0x000e220000001400 */
[----:B------:R-:W-:Y:S05]  /*09b0*/  BRA `(.L_x_30) ;  /* 0x0000000000047947 */ /* 0x000fea0003800000 */
.L_x_22:
[----:B------:R-:W-:-:S07]  /*09c0*/  FADD.FTZ R6, R0, 255 ;  /* 0x437f000000067421 */ /* 0x000fce0000010000 */
.L_x_30:
[----:B------:R-:W-:Y:S05]  /*09d0*/  BSYNC.RECONVERGENT B0 ;  /* 0x0000000000007941 */ /* 0x000fea0003800200 */
.L_x_19:
[----:B------:R-:W-:-:S04]  /*09e0*/  IMAD.MOV.U32 R5, RZ, RZ, 0x0 ;  /* 0x00000000ff057424 */ /* 0x000fc800078e00ff */
[----:B0-----:R-:W-:Y:S05]  /*09f0*/  RET.REL.NODEC R4 `(_Z24nppiExp_8u_C1RSfs_kernelPKhiPhiiii) ;  /* 0xfffffff404807950 */ /* 0x001fea0003c3ffff */
.L_x_31:
        /* <DEDUP_REMOVED lines=16> */
.L_x_33:


//--------------------- .nv.shared.reserved.0     --------------------------
	.section	.nv.shared.reserved.0,"aw",@nobits
	.weak		__nv_reservedSMEM_offset_0_alias
	.size		__nv_reservedSMEM_offset_0_alias, 0, 64
	.other		__nv_reservedSMEM_offset_0_alias,@"STO_CUDA_RESERVED_SHARED STV_DEFAULT"
__nv_reservedSMEM_offset_0_alias:
	.zero		0
	.zero		64


//--------------------- .nv.constant0._Z22nppiExp_32f_C1R_kernelPKfiPfiii --------------------------
	.section	.nv.constant0._Z22nppiExp_32f_C1R_kernelPKfiPfiii,"a",@progbits
	.sectionflags	@""
	.align	4
.nv.constant0._Z22nppiExp_32f_C1R_kernelPKfiPfiii:
	.zero		932


//--------------------- .nv.constant0._Z25nppiExp_16s_C1RSfs_kernelPKsiPsiiii --------------------------
	.section	.nv.constant0._Z25nppiExp_16s_C1RSfs_kernelPKsiPsiiii,"a",@progbits
	.sectionflags	@""
	.align	4
.nv.constant0._Z25nppiExp_16s_C1RSfs_kernelPKsiPsiiii:
	.zero		936


//--------------------- .nv.constant0._Z25nppiExp_16u_C1RSfs_kernelPKtiPtiiii --------------------------
	.section	.nv.constant0._Z25nppiExp_16u_C1RSfs_kernelPKtiPtiiii,"a",@progbits
	.sectionflags	@""
	.align	4
.nv.constant0._Z25nppiExp_16u_C1RSfs_kernelPKtiPtiiii:
	.zero		936


//--------------------- .nv.constant0._Z24nppiExp_8u_C1RSfs_kernelPKhiPhiiii --------------------------
	.section	.nv.constant0._Z24nppiExp_8u_C1RSfs_kernelPKhiPhiiii,"a",@progbits
	.sectionflags	@""
	.align	4
.nv.constant0._Z24nppiExp_8u_C1RSfs_kernelPKhiPhiiii:
	.zero		936


//--------------------- SYMBOLS --------------------------

	.type		.nv.reservedSmem.offset0,@object
	.size		.nv.reservedSmem.offset0,0x4
